	.target	sm_90a

	.elftype	@"ET_EXEC"


//--------------------- .note.nv.tkinfo           --------------------------
	.section	.note.nv.tkinfo,"",@"SHT_NOTE"
	.sectionflags	@"SHF_NOTE_NV_TKINFO"
	.tkinfo
        /*0018*/ 	.word	0x00000002
        /*0030*/ 	.string	""
        /*0030*/ 	.string	"ptxas"
        /*0030*/ 	.string	"Cuda compilation tools, release 13.0, V13.0.88"
        /*0030*/ 	.string	"Build cuda_13.0.r13.0/compiler.36424714_0"
        /*0030*/ 	.string	"-arch sm_90a -m 64 "



//--------------------- .note.nv.cuinfo           --------------------------
	.section	.note.nv.cuinfo,"",@"SHT_NOTE"
	.sectionflags	@"SHF_NOTE_NV_CUINFO"
        /*0018*/ 	.short	0x0002
        /*001a*/ 	.short	0x005a
        /*001c*/ 	.short	0x0082
	.zero		2


//--------------------- .nv.info                  --------------------------
	.section	.nv.info,"",@"SHT_CUDA_INFO"
	.align	4


	//----- nvinfo : EIATTR_REGCOUNT
	.align		4
        /*0000*/ 	.byte	0x04, 0x2f
        /*0002*/ 	.short	(.L_15 - .L_14)
	.align		4
.L_14:
        /*0004*/ 	.word	index@(_ZN7cutlass13device_kernelINS_4gemm6kernel13GemmUniversalIN4cute5tupleIJiiiiEEENS1_10collective13CollectiveMmaINS1_34MainloopSm90TmaGmmaWarpSpecializedILi4ENS5_IJNS4_1CILi1EEENSA_ILi2EEESB_EEENS1_35KernelTmaWarpSpecializedCooperativeEEENS5_IJNSA_ILi256EEENSA_ILi64EEESH_EEENS_10bfloat16_tENS5_IJlSB_lEEESJ_SK_NS4_8TiledMMAINS4_8MMA_AtomIJNS4_4SM904GMMA27MMA_64x64x16_F32BF16BF16_SSILNSO_5MajorE0ELSQ_0ELNSO_7ScaleInE1ELSR_1EEEEEENS4_6LayoutINS5_IJSC_SB_SB_EEENS5_IJSB_NSA_ILi0EEESW_EEEEENS5_IJNS4_10UnderscoreESZ_SZ_EEEEENS4_23SM90_TMA_LOAD_MULTICASTENS4_14ComposedLayoutINS4_7SwizzleILi3ELi4ELi3EEENS4_18smem_ptr_flag_bitsILi16EEENSU_INS5_IJNSA_ILi8EEESH_EEENS5_IJSH_SB_EEEEEEEvNS4_8identityENS4_13SM90_TMA_LOADES1C_vS1D_EENS_8epilogue10collective6detail29Sm90TmaWarpSpecializedAdapterINS1H_15DefaultEpilogueISJ_SK_SK_NS1G_6thread17LinearCombinationISJ_Li1EffLNS1L_9ScaleType4KindE0ELNS_15FloatRoundStyleE2ESJ_EENS1_15EpilogueDefaultEEEEEvvEEEEvNT_6ParamsE)
        /*0008*/ 	.word	0x000000a8


	//----- nvinfo : EIATTR_FRAME_SIZE
	.align		4
.L_15:
        /*000c*/ 	.byte	0x04, 0x11
        /*000e*/ 	.short	(.L_17 - .L_16)
	.align		4
.L_16:
        /*0010*/ 	.word	index@(_ZN7cutlass13device_kernelINS_4gemm6kernel13GemmUniversalIN4cute5tupleIJiiiiEEENS1_10collective13CollectiveMmaINS1_34MainloopSm90TmaGmmaWarpSpecializedILi4ENS5_IJNS4_1CILi1EEENSA_ILi2EEESB_EEENS1_35KernelTmaWarpSpecializedCooperativeEEENS5_IJNSA_ILi256EEENSA_ILi64EEESH_EEENS_10bfloat16_tENS5_IJlSB_lEEESJ_SK_NS4_8TiledMMAINS4_8MMA_AtomIJNS4_4SM904GMMA27MMA_64x64x16_F32BF16BF16_SSILNSO_5MajorE0ELSQ_0ELNSO_7ScaleInE1ELSR_1EEEEEENS4_6LayoutINS5_IJSC_SB_SB_EEENS5_IJSB_NSA_ILi0EEESW_EEEEENS5_IJNS4_10UnderscoreESZ_SZ_EEEEENS4_23SM90_TMA_LOAD_MULTICASTENS4_14ComposedLayoutINS4_7SwizzleILi3ELi4ELi3EEENS4_18smem_ptr_flag_bitsILi16EEENSU_INS5_IJNSA_ILi8EEESH_EEENS5_IJSH_SB_EEEEEEEvNS4_8identityENS4_13SM90_TMA_LOADES1C_vS1D_EENS_8epilogue10collective6detail29Sm90TmaWarpSpecializedAdapterINS1H_15DefaultEpilogueISJ_SK_SK_NS1G_6thread17LinearCombinationISJ_Li1EffLNS1L_9ScaleType4KindE0ELNS_15FloatRoundStyleE2ESJ_EENS1_15EpilogueDefaultEEEEEvvEEEEvNT_6ParamsE)
        /*0014*/ 	.word	0x00000000


	//----- nvinfo : EIATTR_MIN_STACK_SIZE
	.align		4
.L_17:
        /*0018*/ 	.byte	0x04, 0x12
        /*001a*/ 	.short	(.L_19 - .L_18)
	.align		4
.L_18:
        /*001c*/ 	.word	index@(_ZN7cutlass13device_kernelINS_4gemm6kernel13GemmUniversalIN4cute5tupleIJiiiiEEENS1_10collective13CollectiveMmaINS1_34MainloopSm90TmaGmmaWarpSpecializedILi4ENS5_IJNS4_1CILi1EEENSA_ILi2EEESB_EEENS1_35KernelTmaWarpSpecializedCooperativeEEENS5_IJNSA_ILi256EEENSA_ILi64EEESH_EEENS_10bfloat16_tENS5_IJlSB_lEEESJ_SK_NS4_8TiledMMAINS4_8MMA_AtomIJNS4_4SM904GMMA27MMA_64x64x16_F32BF16BF16_SSILNSO_5MajorE0ELSQ_0ELNSO_7ScaleInE1ELSR_1EEEEEENS4_6LayoutINS5_IJSC_SB_SB_EEENS5_IJSB_NSA_ILi0EEESW_EEEEENS5_IJNS4_10UnderscoreESZ_SZ_EEEEENS4_23SM90_TMA_LOAD_MULTICASTENS4_14ComposedLayoutINS4_7SwizzleILi3ELi4ELi3EEENS4_18smem_ptr_flag_bitsILi16EEENSU_INS5_IJNSA_ILi8EEESH_EEENS5_IJSH_SB_EEEEEEEvNS4_8identityENS4_13SM90_TMA_LOADES1C_vS1D_EENS_8epilogue10collective6detail29Sm90TmaWarpSpecializedAdapterINS1H_15DefaultEpilogueISJ_SK_SK_NS1G_6thread17LinearCombinationISJ_Li1EffLNS1L_9ScaleType4KindE0ELNS_15FloatRoundStyleE2ESJ_EENS1_15EpilogueDefaultEEEEEvvEEEEvNT_6ParamsE)
        /*0020*/ 	.word	0x00000000
.L_19:


//--------------------- .nv.compat                --------------------------
	.section	.nv.compat,"",@"SHT_CUDA_COMPAT_INFO"
	.align	4
        /*0000*/ 	.byte	0x02, 0x09, 0x01, 0x00, 0x02, 0x02, 0x04, 0x00, 0x02, 0x05, 0x05, 0x00, 0x03, 0x07, 0x01, 0x01
        /*0010*/ 	.byte	0x02, 0x03, 0x01, 0x00, 0x02, 0x06, 0x01, 0x00, 0x04, 0x0b, 0x08, 0x00, 0x00, 0x00, 0x00, 0x00
        /*0020*/ 	.byte	0x00, 0x00, 0x00, 0x00


//--------------------- .nv.info._ZN7cutlass13device_kernelINS_4gemm6kernel13GemmUniversalIN4cute5tupleIJiiiiEEENS1_10collective13CollectiveMmaINS1_34MainloopSm90TmaGmmaWarpSpecializedILi4ENS5_IJNS4_1CILi1EEENSA_ILi2EEESB_EEENS1_35KernelTmaWarpSpecializedCooperativeEEENS5_IJNSA_ILi256EEENSA_ILi64EEESH_EEENS_10bfloat16_tENS5_IJlSB_lEEESJ_SK_NS4_8TiledMMAINS4_8MMA_AtomIJNS4_4SM904GMMA27MMA_64x64x16_F32BF16BF16_SSILNSO_5MajorE0ELSQ_0ELNSO_7ScaleInE1ELSR_1EEEEEENS4_6LayoutINS5_IJSC_SB_SB_EEENS5_IJSB_NSA_ILi0EEESW_EEEEENS5_IJNS4_10UnderscoreESZ_SZ_EEEEENS4_23SM90_TMA_LOAD_MULTICASTENS4_14ComposedLayoutINS4_7SwizzleILi3ELi4ELi3EEENS4_18smem_ptr_flag_bitsILi16EEENSU_INS5_IJNSA_ILi8EEESH_EEENS5_IJSH_SB_EEEEEEEvNS4_8identityENS4_13SM90_TMA_LOADES1C_vS1D_EENS_8epilogue10collective6detail29Sm90TmaWarpSpecializedAdapterINS1H_15DefaultEpilogueISJ_SK_SK_NS1G_6thread17LinearCombinationISJ_Li1EffLNS1L_9ScaleType4KindE0ELNS_15FloatRoundStyleE2ESJ_EENS1_15EpilogueDefaultEEEEEvvEEEEvNT_6ParamsE --------------------------
	.section	.nv.info._ZN7cutlass13device_kernelINS_4gemm6kernel13GemmUniversalIN4cute5tupleIJiiiiEEENS1_10collective13CollectiveMmaINS1_34MainloopSm90TmaGmmaWarpSpecializedILi4ENS5_IJNS4_1CILi1EEENSA_ILi2EEESB_EEENS1_35KernelTmaWarpSpecializedCooperativeEEENS5_IJNSA_ILi256EEENSA_ILi64EEESH_EEENS_10bfloat16_tENS5_IJlSB_lEEESJ_SK_NS4_8TiledMMAINS4_8MMA_AtomIJNS4_4SM904GMMA27MMA_64x64x16_F32BF16BF16_SSILNSO_5MajorE0ELSQ_0ELNSO_7ScaleInE1ELSR_1EEEEEENS4_6LayoutINS5_IJSC_SB_SB_EEENS5_IJSB_NSA_ILi0EEESW_EEEEENS5_IJNS4_10UnderscoreESZ_SZ_EEEEENS4_23SM90_TMA_LOAD_MULTICASTENS4_14ComposedLayoutINS4_7SwizzleILi3ELi4ELi3EEENS4_18smem_ptr_flag_bitsILi16EEENSU_INS5_IJNSA_ILi8EEESH_EEENS5_IJSH_SB_EEEEEEEvNS4_8identityENS4_13SM90_TMA_LOADES1C_vS1D_EENS_8epilogue10collective6detail29Sm90TmaWarpSpecializedAdapterINS1H_15DefaultEpilogueISJ_SK_SK_NS1G_6thread17LinearCombinationISJ_Li1EffLNS1L_9ScaleType4KindE0ELNS_15FloatRoundStyleE2ESJ_EENS1_15EpilogueDefaultEEEEEvvEEEEvNT_6ParamsE,"",@"SHT_CUDA_INFO"
	.sectionflags	@""
	.align	4


	//----- nvinfo : EIATTR_CUDA_API_VERSION
	.align		4
        /*0000*/ 	.byte	0x04, 0x37
        /*0002*/ 	.short	(.L_21 - .L_20)
.L_20:
        /*0004*/ 	.word	0x00000082


	//----- nvinfo : EIATTR_KPARAM_INFO
	.align		4
.L_21:
        /*0008*/ 	.byte	0x04, 0x17
        /*000a*/ 	.short	(.L_23 - .L_22)
.L_22:
        /*000c*/ 	.word	0x00000000
        /*0010*/ 	.short	0x0000
        /*0012*/ 	.short	0x0070
        /*0014*/ 	.byte	0x00, 0xf0, 0x01, 0x10


	//----- nvinfo : EIATTR_SPARSE_MMA_MASK
	.align		4
.L_23:
        /*0018*/ 	.byte	0x03, 0x50
        /*001a*/ 	.short	0x0000


	//----- nvinfo : EIATTR_MAXREG_COUNT
	.align		4
        /*001c*/ 	.byte	0x03, 0x1b
        /*001e*/ 	.short	0x00a8


	//----- nvinfo : EIATTR_NUM_BARRIERS
	.align		4
        /*0020*/ 	.byte	0x02, 0x4c
        /*0022*/ 	.byte	0x01
	.zero		1


	//----- nvinfo : EIATTR_EXTERNS
	.align		4
        /*0024*/ 	.byte	0x04, 0x0f
        /*0026*/ 	.short	(.L_25 - .L_24)


	//   ....[0]....
	.align		4
.L_24:
        /*0028*/ 	.word	index@(__assertfail)


	//----- nvinfo : EIATTR_MERCURY_ISA_VERSION
	.align		4
.L_25:
        /*002c*/ 	.byte	0x03, 0x5f
        /*002e*/ 	.short	0x0101


	//----- nvinfo : EIATTR_INT_WARP_WIDE_INSTR_OFFSETS
	.align		4
        /*0030*/ 	.byte	0x04, 0x31
        /*0032*/ 	.short	(.L_27 - .L_26)


	//   ....[0]....
.L_26:
        /*0034*/ 	.word	0x00000420


	//   ....[1]....
        /*0038*/ 	.word	0x00000440


	//   ....[2]....
        /*003c*/ 	.word	0x00000610


	//   ....[3]....
        /*0040*/ 	.word	0x00001f70


	//----- nvinfo : EIATTR_COOP_GROUP_MASK_REGIDS
	.align		4
.L_27:
        /*0044*/ 	.byte	0x04, 0x29
        /*0046*/ 	.short	(.L_29 - .L_28)


	//   ....[0]....
.L_28:
        /*0048*/ 	.word	0xffffffff


	//   ....[1]....
        /*004c*/ 	.word	0xffffffff


	//   ....[2]....
        /*0050*/ 	.word	0xffffffff


	//   ....[3]....
        /*0054*/ 	.word	0xffffffff


	//   ....[4]....
        /*0058*/ 	.word	0xffffffff


	//   ....[5]....
        /*005c*/ 	.word	0xffffffff


	//----- nvinfo : EIATTR_COOP_GROUP_INSTR_OFFSETS
	.align		4
.L_29:
        /*0060*/ 	.byte	0x04, 0x28
        /*0062*/ 	.short	(.L_31 - .L_30)


	//   ....[0]....
.L_30:
        /*0064*/ 	.word	0x00000060


	//   ....[1]....
        /*0068*/ 	.word	0x00000070


	//   ....[2]....
        /*006c*/ 	.word	0x00000130


	//   ....[3]....
        /*0070*/ 	.word	0x000002d0


	//   ....[4]....
        /*0074*/ 	.word	0x00000780


	//   ....[5]....
        /*0078*/ 	.word	0x000011e0


	//----- nvinfo : EIATTR_REG_RECONFIG
	.align		4
.L_31:
        /*007c*/ 	.byte	0x01, 0x54
	.zero		2


	//----- nvinfo : EIATTR_SYSCALL_OFFSETS
	.align		4
        /*0080*/ 	.byte	0x04, 0x46
        /*0082*/ 	.short	(.L_33 - .L_32)


	//   ....[0]....
.L_32:
        /*0084*/ 	.word	0x000013a0


	//----- nvinfo : EIATTR_MBARRIER_INSTR_OFFSETS
	.align		4
.L_33:
        /*0088*/ 	.byte	0x04, 0x39
        /*008a*/ 	.short	(.L_35 - .L_34)


	//   ....[0]....
.L_34:
        /*008c*/ 	.word	0x00000230
        /*0090*/ 	.word	0x000000ff
        /*0094*/ 	.word	0x00000000
        /*0098*/ 	.short	0x0100
        /*009a*/ 	.byte	0x08
	.zero		1


	//   ....[1]....
        /*009c*/ 	.word	0x00000240
        /*00a0*/ 	.word	0x000000ff
        /*00a4*/ 	.word	0x00000020
        /*00a8*/ 	.short	0x0100
        /*00aa*/ 	.byte	0x08
	.zero		1


	//   ....[2]....
        /*00ac*/ 	.word	0x00000250
        /*00b0*/ 	.word	0x000000ff
        /*00b4*/ 	.word	0x00000008
        /*00b8*/ 	.short	0x0100
        /*00ba*/ 	.byte	0x08
	.zero		1


	//   ....[3]....
        /*00bc*/ 	.word	0x00000260
        /*00c0*/ 	.word	0x000000ff
        /*00c4*/ 	.word	0x00000028
        /*00c8*/ 	.short	0x0100
        /*00ca*/ 	.byte	0x08
	.zero		1


	//   ....[4]....
        /*00cc*/ 	.word	0x00000270
        /*00d0*/ 	.word	0x000000ff
        /*00d4*/ 	.word	0x00000010
        /*00d8*/ 	.short	0x0100
        /*00da*/ 	.byte	0x08
	.zero		1


	//   ....[5]....
        /*00dc*/ 	.word	0x00000280
        /*00e0*/ 	.word	0x000000ff
        /*00e4*/ 	.word	0x00000030
        /*00e8*/ 	.short	0x0100
        /*00ea*/ 	.byte	0x08
	.zero		1


	//   ....[6]....
        /*00ec*/ 	.word	0x00000290
        /*00f0*/ 	.word	0x000000ff
        /*00f4*/ 	.word	0x00000018
        /*00f8*/ 	.short	0x0100
        /*00fa*/ 	.byte	0x08
	.zero		1


	//   ....[7]....
        /*00fc*/ 	.word	0x000002a0
        /*0100*/ 	.word	0x000000ff
        /*0104*/ 	.word	0x00000038
        /*0108*/ 	.short	0x0100
        /*010a*/ 	.byte	0x08
	.zero		1


	//   ....[8]....
        /*010c*/ 	.word	0x00000690
        /*0110*/ 	.word	0x000000ff
        /*0114*/ 	.word	0x00000050
        /*0118*/ 	.short	0x0100
        /*011a*/ 	.byte	0x06
	.zero		1


	//   ....[9]....
        /*011c*/ 	.word	0x00000720
        /*0120*/ 	.word	0x000000ff
        /*0124*/ 	.word	0x00000058
        /*0128*/ 	.short	0x0100
        /*012a*/ 	.byte	0x06
	.zero		1


	//   ....[10]....
        /*012c*/ 	.word	0x00001460
        /*0130*/ 	.word	0x00000003
        /*0134*/ 	.word	0x00000000
        /*0138*/ 	.short	0x010a
        /*013a*/ 	.byte	0x3f
	.zero		1


	//   ....[11]....
        /*013c*/ 	.word	0x000014a0
        /*0140*/ 	.word	0x00000003
        /*0144*/ 	.word	0x00000000
        /*0148*/ 	.short	0x010a
        /*014a*/ 	.byte	0x3f
	.zero		1


	//   ....[12]....
        /*014c*/ 	.word	0x000019f0
        /*0150*/ 	.word	0x00000005
        /*0154*/ 	.word	0x00000000
        /*0158*/ 	.short	0x010a
        /*015a*/ 	.byte	0x3f
	.zero		1


	//   ....[13]....
        /*015c*/ 	.word	0x00001a30
        /*0160*/ 	.word	0x00000005
        /*0164*/ 	.word	0x00000000
        /*0168*/ 	.short	0x010a
        /*016a*/ 	.byte	0x3f
	.zero		1


	//   ....[14]....
        /*016c*/ 	.word	0x00001e10
        /*0170*/ 	.word	0x00000005
        /*0174*/ 	.word	0x00000000
        /*0178*/ 	.short	0x0101
        /*017a*/ 	.byte	0x3f
	.zero		1


	//   ....[15]....
        /*017c*/ 	.word	0x00001ff0
        /*0180*/ 	.word	0x00000003
        /*0184*/ 	.word	0x00000000
        /*0188*/ 	.short	0x0101
        /*018a*/ 	.byte	0x3f
	.zero		1


	//   ....[16]....
        /*018c*/ 	.word	0x00007e40
        /*0190*/ 	.word	0x00000016
        /*0194*/ 	.word	0x00000020
        /*0198*/ 	.short	0x010a
        /*019a*/ 	.byte	0x3f
	.zero		1


	//   ....[17]....
        /*019c*/ 	.word	0x00008210
        /*01a0*/ 	.word	0x00000005
        /*01a4*/ 	.word	0x00000058
        /*01a8*/ 	.short	0x0101
        /*01aa*/ 	.byte	0x3f
	.zero		1


	//   ....[18]....
        /*01ac*/ 	.word	0x00008920
        /*01b0*/ 	.word	0x00000007
        /*01b4*/ 	.word	0x00000000
        /*01b8*/ 	.short	0x010a
        /*01ba*/ 	.byte	0x3f
	.zero		1


	//   ....[19]....
        /*01bc*/ 	.word	0x000089a0
        /*01c0*/ 	.word	0x00000008
        /*01c4*/ 	.word	0x00000000
        /*01c8*/ 	.short	0x010a
        /*01ca*/ 	.byte	0x3f
	.zero		1


	//   ....[20]....
        /*01cc*/ 	.word	0x00008a30
        /*01d0*/ 	.word	0x0000000b
        /*01d4*/ 	.word	0x00000000
        /*01d8*/ 	.short	0x010a
        /*01da*/ 	.byte	0x3f
	.zero		1


	//   ....[21]....
        /*01dc*/ 	.word	0x00008ac0
        /*01e0*/ 	.word	0x00000003
        /*01e4*/ 	.word	0x00000000
        /*01e8*/ 	.short	0x010a
        /*01ea*/ 	.byte	0x3f
	.zero		1


	//   ....[22]....
        /*01ec*/ 	.word	0x00008b20
        /*01f0*/ 	.word	0x00000003
        /*01f4*/ 	.word	0x00000000
        /*01f8*/ 	.short	0x010a
        /*01fa*/ 	.byte	0x3f
	.zero		1


	//   ....[23]....
        /*01fc*/ 	.word	0x00008b70
        /*0200*/ 	.word	0x00000005
        /*0204*/ 	.word	0x00000000
        /*0208*/ 	.short	0x010a
        /*020a*/ 	.byte	0x3f
	.zero		1


	//   ....[24]....
        /*020c*/ 	.word	0x00008c40
        /*0210*/ 	.word	0x00000016
        /*0214*/ 	.word	0x00000020
        /*0218*/ 	.short	0x010a
        /*021a*/ 	.byte	0x3f
	.zero		1


	//   ....[25]....
        /*021c*/ 	.word	0x00008d10
        /*0220*/ 	.word	0x00000007
        /*0224*/ 	.word	0x00000000
        /*0228*/ 	.short	0x010a
        /*022a*/ 	.byte	0x3f
	.zero		1


	//   ....[26]....
        /*022c*/ 	.word	0x00008d60
        /*0230*/ 	.word	0x00000008
        /*0234*/ 	.word	0x00000000
        /*0238*/ 	.short	0x010a
        /*023a*/ 	.byte	0x3f
	.zero		1


	//   ....[27]....
        /*023c*/ 	.word	0x00008db0
        /*0240*/ 	.word	0x0000000b
        /*0244*/ 	.word	0x00000000
        /*0248*/ 	.short	0x010a
        /*024a*/ 	.byte	0x3f
	.zero		1


	//----- nvinfo : EIATTR_NUM_MBARRIERS
	.align		4
.L_35:
        /*024c*/ 	.byte	0x03, 0x38
        /*024e*/ 	.short	0x000a


	//----- nvinfo : EIATTR_EXIT_INSTR_OFFSETS
	.align		4
        /*0250*/ 	.byte	0x04, 0x1c
        /*0252*/ 	.short	(.L_37 - .L_36)


	//   ....[0]....
.L_36:
        /*0254*/ 	.word	0x000008f0


	//   ....[1]....
        /*0258*/ 	.word	0x00001110


	//   ....[2]....
        /*025c*/ 	.word	0x00007560


	//   ....[3]....
        /*0260*/ 	.word	0x00007ac0


	//   ....[4]....
        /*0264*/ 	.word	0x00008b10


	//----- nvinfo : EIATTR_MAX_THREADS
	.align		4
.L_37:
        /*0268*/ 	.byte	0x04, 0x05
        /*026a*/ 	.short	(.L_39 - .L_38)
.L_38:
        /*026c*/ 	.word	0x00000180
        /*0270*/ 	.word	0x00000001
        /*0274*/ 	.word	0x00000001


	//----- nvinfo : EIATTR_CRS_STACK_SIZE
	.align		4
.L_39:
        /*0278*/ 	.byte	0x04, 0x1e
        /*027a*/ 	.short	(.L_41 - .L_40)
.L_40:
        /*027c*/ 	.word	0x00000000


	//----- nvinfo : EIATTR_CBANK_PARAM_SIZE
	.align		4
.L_41:
        /*0280*/ 	.byte	0x03, 0x19
        /*0282*/ 	.short	0x0470


	//----- nvinfo : EIATTR_PARAM_CBANK
	.align		4
        /*0284*/ 	.byte	0x04, 0x0a
        /*0286*/ 	.short	(.L_43 - .L_42)
	.align		4
.L_42:
        /*0288*/ 	.word	index@(.nv.constant0._ZN7cutlass13device_kernelINS_4gemm6kernel13GemmUniversalIN4cute5tupleIJiiiiEEENS1_10collective13CollectiveMmaINS1_34MainloopSm90TmaGmmaWarpSpecializedILi4ENS5_IJNS4_1CILi1EEENSA_ILi2EEESB_EEENS1_35KernelTmaWarpSpecializedCooperativeEEENS5_IJNSA_ILi256EEENSA_ILi64EEESH_EEENS_10bfloat16_tENS5_IJlSB_lEEESJ_SK_NS4_8TiledMMAINS4_8MMA_AtomIJNS4_4SM904GMMA27MMA_64x64x16_F32BF16BF16_SSILNSO_5MajorE0ELSQ_0ELNSO_7ScaleInE1ELSR_1EEEEEENS4_6LayoutINS5_IJSC_SB_SB_EEENS5_IJSB_NSA_ILi0EEESW_EEEEENS5_IJNS4_10UnderscoreESZ_SZ_EEEEENS4_23SM90_TMA_LOAD_MULTICASTENS4_14ComposedLayoutINS4_7SwizzleILi3ELi4ELi3EEENS4_18smem_ptr_flag_bitsILi16EEENSU_INS5_IJNSA_ILi8EEESH_EEENS5_IJSH_SB_EEEEEEEvNS4_8identityENS4_13SM90_TMA_LOADES1C_vS1D_EENS_8epilogue10collective6detail29Sm90TmaWarpSpecializedAdapterINS1H_15DefaultEpilogueISJ_SK_SK_NS1G_6thread17LinearCombinationISJ_Li1EffLNS1L_9ScaleType4KindE0ELNS_15FloatRoundStyleE2ESJ_EENS1_15EpilogueDefaultEEEEEvvEEEEvNT_6ParamsE)
        /*028c*/ 	.short	0x0210
        /*028e*/ 	.short	0x0470


	//----- nvinfo : EIATTR_SW_WAR
	.align		4
.L_43:
        /*0290*/ 	.byte	0x04, 0x36
        /*0292*/ 	.short	(.L_45 - .L_44)
.L_44:
        /*0294*/ 	.word	0x00000008
.L_45:


//--------------------- .nv.callgraph             --------------------------
	.section	.nv.callgraph,"",@"SHT_CUDA_CALLGRAPH"
	.align	4
	.sectionentsize	8
	.align		4
        /*0000*/ 	.word	0x00000000
	.align		4
        /*0004*/ 	.word	0xffffffff
	.align		4
        /*0008*/ 	.word	index@(_ZN7cutlass13device_kernelINS_4gemm6kernel13GemmUniversalIN4cute5tupleIJiiiiEEENS1_10collective13CollectiveMmaINS1_34MainloopSm90TmaGmmaWarpSpecializedILi4ENS5_IJNS4_1CILi1EEENSA_ILi2EEESB_EEENS1_35KernelTmaWarpSpecializedCooperativeEEENS5_IJNSA_ILi256EEENSA_ILi64EEESH_EEENS_10bfloat16_tENS5_IJlSB_lEEESJ_SK_NS4_8TiledMMAINS4_8MMA_AtomIJNS4_4SM904GMMA27MMA_64x64x16_F32BF16BF16_SSILNSO_5MajorE0ELSQ_0ELNSO_7ScaleInE1ELSR_1EEEEEENS4_6LayoutINS5_IJSC_SB_SB_EEENS5_IJSB_NSA_ILi0EEESW_EEEEENS5_IJNS4_10UnderscoreESZ_SZ_EEEEENS4_23SM90_TMA_LOAD_MULTICASTENS4_14ComposedLayoutINS4_7SwizzleILi3ELi4ELi3EEENS4_18smem_ptr_flag_bitsILi16EEENSU_INS5_IJNSA_ILi8EEESH_EEENS5_IJSH_SB_EEEEEEEvNS4_8identityENS4_13SM90_TMA_LOADES1C_vS1D_EENS_8epilogue10collective6detail29Sm90TmaWarpSpecializedAdapterINS1H_15DefaultEpilogueISJ_SK_SK_NS1G_6thread17LinearCombinationISJ_Li1EffLNS1L_9ScaleType4KindE0ELNS_15FloatRoundStyleE2ESJ_EENS1_15EpilogueDefaultEEEEEvvEEEEvNT_6ParamsE)
	.align		4
        /*000c*/ 	.word	index@(__assertfail)
	.align		4
        /*0010*/ 	.word	0x00000000
	.align		4
        /*0014*/ 	.word	0xfffffffe
	.align		4
        /*0018*/ 	.word	0x00000000
	.align		4
        /*001c*/ 	.word	0xfffffffd
	.align		4
        /*0020*/ 	.word	0x00000000
	.align		4
        /*0024*/ 	.word	0xfffffffc


//--------------------- .nv.constant4             --------------------------
	.section	.nv.constant4,"a",@progbits
	.align	8
	.align		8
.nv.constant4:
        /*0000*/ 	.dword	__assertfail
	.align		8
        /*0008*/ 	.dword	__unnamed_1
	.align		8
        /*0010*/ 	.dword	_ZN39_INTERNAL_42a851d7_4_k_cu_19cadc83_30924cuda3std3__45__cpo5beginE
	.align		8
        /*0018*/ 	.dword	_ZN39_INTERNAL_42a851d7_4_k_cu_19cadc83_30924cuda3std3__45__cpo3endE
	.align		8
        /*0020*/ 	.dword	_ZN39_INTERNAL_42a851d7_4_k_cu_19cadc83_30924cuda3std3__45__cpo6cbeginE
	.align		8
        /*0028*/ 	.dword	_ZN39_INTERNAL_42a851d7_4_k_cu_19cadc83_30924cuda3std3__45__cpo4cendE
	.align		8
        /*0030*/ 	.dword	_ZN39_INTERNAL_42a851d7_4_k_cu_19cadc83_30924cuda3std3__441_GLOBAL__N__42a851d7_4_k_cu_19cadc83_30926ignoreE
	.align		8
        /*0038*/ 	.dword	_ZN39_INTERNAL_42a851d7_4_k_cu_19cadc83_30924cuda3std3__419piecewise_constructE
	.align		8
        /*0040*/ 	.dword	_ZN39_INTERNAL_42a851d7_4_k_cu_19cadc83_30924cuda3std3__48in_placeE
	.align		8
        /*0048*/ 	.dword	_ZN39_INTERNAL_42a851d7_4_k_cu_19cadc83_30924cuda3std6ranges3__45__cpo4swapE
	.align		8
        /*0050*/ 	.dword	_ZN39_INTERNAL_42a851d7_4_k_cu_19cadc83_30924cuda3std6ranges3__45__cpo9iter_moveE
	.align		8
        /*0058*/ 	.dword	_ZN39_INTERNAL_42a851d7_4_k_cu_19cadc83_30924cute7productE
	.align		8
        /*0060*/ 	.dword	_ZN39_INTERNAL_42a851d7_4_k_cu_19cadc83_30924cute1_E
	.align		8
        /*0068*/ 	.dword	$str$22
	.align		8
        /*0070*/ 	.dword	$str$23


//--------------------- .text._ZN7cutlass13device_kernelINS_4gemm6kernel13GemmUniversalIN4cute5tupleIJiiiiEEENS1_10collective13CollectiveMmaINS1_34MainloopSm90TmaGmmaWarpSpecializedILi4ENS5_IJNS4_1CILi1EEENSA_ILi2EEESB_EEENS1_35KernelTmaWarpSpecializedCooperativeEEENS5_IJNSA_ILi256EEENSA_ILi64EEESH_EEENS_10bfloat16_tENS5_IJlSB_lEEESJ_SK_NS4_8TiledMMAINS4_8MMA_AtomIJNS4_4SM904GMMA27MMA_64x64x16_F32BF16BF16_SSILNSO_5MajorE0ELSQ_0ELNSO_7ScaleInE1ELSR_1EEEEEENS4_6LayoutINS5_IJSC_SB_SB_EEENS5_IJSB_NSA_ILi0EEESW_EEEEENS5_IJNS4_10UnderscoreESZ_SZ_EEEEENS4_23SM90_TMA_LOAD_MULTICASTENS4_14ComposedLayoutINS4_7SwizzleILi3ELi4ELi3EEENS4_18smem_ptr_flag_bitsILi16EEENSU_INS5_IJNSA_ILi8EEESH_EEENS5_IJSH_SB_EEEEEEEvNS4_8identityENS4_13SM90_TMA_LOADES1C_vS1D_EENS_8epilogue10collective6detail29Sm90TmaWarpSpecializedAdapterINS1H_15DefaultEpilogueISJ_SK_SK_NS1G_6thread17LinearCombinationISJ_Li1EffLNS1L_9ScaleType4KindE0ELNS_15FloatRoundStyleE2ESJ_EENS1_15EpilogueDefaultEEEEEvvEEEEvNT_6ParamsE --------------------------
	.section	.text._ZN7cutlass13device_kernelINS_4gemm6kernel13GemmUniversalIN4cute5tupleIJiiiiEEENS1_10collective13CollectiveMmaINS1_34MainloopSm90TmaGmmaWarpSpecializedILi4ENS5_IJNS4_1CILi1EEENSA_ILi2EEESB_EEENS1_35KernelTmaWarpSpecializedCooperativeEEENS5_IJNSA_ILi256EEENSA_ILi64EEESH_EEENS_10bfloat16_tENS5_IJlSB_lEEESJ_SK_NS4_8TiledMMAINS4_8MMA_AtomIJNS4_4SM904GMMA27MMA_64x64x16_F32BF16BF16_SSILNSO_5MajorE0ELSQ_0ELNSO_7ScaleInE1ELSR_1EEEEEENS4_6LayoutINS5_IJSC_SB_SB_EEENS5_IJSB_NSA_ILi0EEESW_EEEEENS5_IJNS4_10UnderscoreESZ_SZ_EEEEENS4_23SM90_TMA_LOAD_MULTICASTENS4_14ComposedLayoutINS4_7SwizzleILi3ELi4ELi3EEENS4_18smem_ptr_flag_bitsILi16EEENSU_INS5_IJNSA_ILi8EEESH_EEENS5_IJSH_SB_EEEEEEEvNS4_8identityENS4_13SM90_TMA_LOADES1C_vS1D_EENS_8epilogue10collective6detail29Sm90TmaWarpSpecializedAdapterINS1H_15DefaultEpilogueISJ_SK_SK_NS1G_6thread17LinearCombinationISJ_Li1EffLNS1L_9ScaleType4KindE0ELNS_15FloatRoundStyleE2ESJ_EENS1_15EpilogueDefaultEEEEEvvEEEEvNT_6ParamsE,"ax",@progbits
	.align	128
.text._ZN7cutlass13device_kernelINS_4gemm6kernel13GemmUniversalIN4cute5tupleIJiiiiEEENS1_10collective13CollectiveMmaINS1_34MainloopSm90TmaGmmaWarpSpecializedILi4ENS5_IJNS4_1CILi1EEENSA_ILi2EEESB_EEENS1_35KernelTmaWarpSpecializedCooperativeEEENS5_IJNSA_ILi256EEENSA_ILi64EEESH_EEENS_10bfloat16_tENS5_IJlSB_lEEESJ_SK_NS4_8TiledMMAINS4_8MMA_AtomIJNS4_4SM904GMMA27MMA_64x64x16_F32BF16BF16_SSILNSO_5MajorE0ELSQ_0ELNSO_7ScaleInE1ELSR_1EEEEEENS4_6LayoutINS5_IJSC_SB_SB_EEENS5_IJSB_NSA_ILi0EEESW_EEEEENS5_IJNS4_10UnderscoreESZ_SZ_EEEEENS4_23SM90_TMA_LOAD_MULTICASTENS4_14ComposedLayoutINS4_7SwizzleILi3ELi4ELi3EEENS4_18smem_ptr_flag_bitsILi16EEENSU_INS5_IJNSA_ILi8EEESH_EEENS5_IJSH_SB_EEEEEEEvNS4_8identityENS4_13SM90_TMA_LOADES1C_vS1D_EENS_8epilogue10collective6detail29Sm90TmaWarpSpecializedAdapterINS1H_15DefaultEpilogueISJ_SK_SK_NS1G_6thread17LinearCombinationISJ_Li1EffLNS1L_9ScaleType4KindE0ELNS_15FloatRoundStyleE2ESJ_EENS1_15EpilogueDefaultEEEEEvvEEEEvNT_6ParamsE:
        .type           _ZN7cutlass13device_kernelINS_4gemm6kernel13GemmUniversalIN4cute5tupleIJiiiiEEENS1_10collective13CollectiveMmaINS1_34MainloopSm90TmaGmmaWarpSpecializedILi4ENS5_IJNS4_1CILi1EEENSA_ILi2EEESB_EEENS1_35KernelTmaWarpSpecializedCooperativeEEENS5_IJNSA_ILi256EEENSA_ILi64EEESH_EEENS_10bfloat16_tENS5_IJlSB_lEEESJ_SK_NS4_8TiledMMAINS4_8MMA_AtomIJNS4_4SM904GMMA27MMA_64x64x16_F32BF16BF16_SSILNSO_5MajorE0ELSQ_0ELNSO_7ScaleInE1ELSR_1EEEEEENS4_6LayoutINS5_IJSC_SB_SB_EEENS5_IJSB_NSA_ILi0EEESW_EEEEENS5_IJNS4_10UnderscoreESZ_SZ_EEEEENS4_23SM90_TMA_LOAD_MULTICASTENS4_14ComposedLayoutINS4_7SwizzleILi3ELi4ELi3EEENS4_18smem_ptr_flag_bitsILi16EEENSU_INS5_IJNSA_ILi8EEESH_EEENS5_IJSH_SB_EEEEEEEvNS4_8identityENS4_13SM90_TMA_LOADES1C_vS1D_EENS_8epilogue10collective6detail29Sm90TmaWarpSpecializedAdapterINS1H_15DefaultEpilogueISJ_SK_SK_NS1G_6thread17LinearCombinationISJ_Li1EffLNS1L_9ScaleType4KindE0ELNS_15FloatRoundStyleE2ESJ_EENS1_15EpilogueDefaultEEEEEvvEEEEvNT_6ParamsE,@function
        .size           _ZN7cutlass13device_kernelINS_4gemm6kernel13GemmUniversalIN4cute5tupleIJiiiiEEENS1_10collective13CollectiveMmaINS1_34MainloopSm90TmaGmmaWarpSpecializedILi4ENS5_IJNS4_1CILi1EEENSA_ILi2EEESB_EEENS1_35KernelTmaWarpSpecializedCooperativeEEENS5_IJNSA_ILi256EEENSA_ILi64EEESH_EEENS_10bfloat16_tENS5_IJlSB_lEEESJ_SK_NS4_8TiledMMAINS4_8MMA_AtomIJNS4_4SM904GMMA27MMA_64x64x16_F32BF16BF16_SSILNSO_5MajorE0ELSQ_0ELNSO_7ScaleInE1ELSR_1EEEEEENS4_6LayoutINS5_IJSC_SB_SB_EEENS5_IJSB_NSA_ILi0EEESW_EEEEENS5_IJNS4_10UnderscoreESZ_SZ_EEEEENS4_23SM90_TMA_LOAD_MULTICASTENS4_14ComposedLayoutINS4_7SwizzleILi3ELi4ELi3EEENS4_18smem_ptr_flag_bitsILi16EEENSU_INS5_IJNSA_ILi8EEESH_EEENS5_IJSH_SB_EEEEEEEvNS4_8identityENS4_13SM90_TMA_LOADES1C_vS1D_EENS_8epilogue10collective6detail29Sm90TmaWarpSpecializedAdapterINS1H_15DefaultEpilogueISJ_SK_SK_NS1G_6thread17LinearCombinationISJ_Li1EffLNS1L_9ScaleType4KindE0ELNS_15FloatRoundStyleE2ESJ_EENS1_15EpilogueDefaultEEEEEvvEEEEvNT_6ParamsE,(.L_x_195 - _ZN7cutlass13device_kernelINS_4gemm6kernel13GemmUniversalIN4cute5tupleIJiiiiEEENS1_10collective13CollectiveMmaINS1_34MainloopSm90TmaGmmaWarpSpecializedILi4ENS5_IJNS4_1CILi1EEENSA_ILi2EEESB_EEENS1_35KernelTmaWarpSpecializedCooperativeEEENS5_IJNSA_ILi256EEENSA_ILi64EEESH_EEENS_10bfloat16_tENS5_IJlSB_lEEESJ_SK_NS4_8TiledMMAINS4_8MMA_AtomIJNS4_4SM904GMMA27MMA_64x64x16_F32BF16BF16_SSILNSO_5MajorE0ELSQ_0ELNSO_7ScaleInE1ELSR_1EEEEEENS4_6LayoutINS5_IJSC_SB_SB_EEENS5_IJSB_NSA_ILi0EEESW_EEEEENS5_IJNS4_10UnderscoreESZ_SZ_EEEEENS4_23SM90_TMA_LOAD_MULTICASTENS4_14ComposedLayoutINS4_7SwizzleILi3ELi4ELi3EEENS4_18smem_ptr_flag_bitsILi16EEENSU_INS5_IJNSA_ILi8EEESH_EEENS5_IJSH_SB_EEEEEEEvNS4_8identityENS4_13SM90_TMA_LOADES1C_vS1D_EENS_8epilogue10collective6detail29Sm90TmaWarpSpecializedAdapterINS1H_15DefaultEpilogueISJ_SK_SK_NS1G_6thread17LinearCombinationISJ_Li1EffLNS1L_9ScaleType4KindE0ELNS_15FloatRoundStyleE2ESJ_EENS1_15EpilogueDefaultEEEEEvvEEEEvNT_6ParamsE)
        .other          _ZN7cutlass13device_kernelINS_4gemm6kernel13GemmUniversalIN4cute5tupleIJiiiiEEENS1_10collective13CollectiveMmaINS1_34MainloopSm90TmaGmmaWarpSpecializedILi4ENS5_IJNS4_1CILi1EEENSA_ILi2EEESB_EEENS1_35KernelTmaWarpSpecializedCooperativeEEENS5_IJNSA_ILi256EEENSA_ILi64EEESH_EEENS_10bfloat16_tENS5_IJlSB_lEEESJ_SK_NS4_8TiledMMAINS4_8MMA_AtomIJNS4_4SM904GMMA27MMA_64x64x16_F32BF16BF16_SSILNSO_5MajorE0ELSQ_0ELNSO_7ScaleInE1ELSR_1EEEEEENS4_6LayoutINS5_IJSC_SB_SB_EEENS5_IJSB_NSA_ILi0EEESW_EEEEENS5_IJNS4_10UnderscoreESZ_SZ_EEEEENS4_23SM90_TMA_LOAD_MULTICASTENS4_14ComposedLayoutINS4_7SwizzleILi3ELi4ELi3EEENS4_18smem_ptr_flag_bitsILi16EEENSU_INS5_IJNSA_ILi8EEESH_EEENS5_IJSH_SB_EEEEEEEvNS4_8identityENS4_13SM90_TMA_LOADES1C_vS1D_EENS_8epilogue10collective6detail29Sm90TmaWarpSpecializedAdapterINS1H_15DefaultEpilogueISJ_SK_SK_NS1G_6thread17LinearCombinationISJ_Li1EffLNS1L_9ScaleType4KindE0ELNS_15FloatRoundStyleE2ESJ_EENS1_15EpilogueDefaultEEEEEvvEEEEvNT_6ParamsE,@"STO_CUDA_ENTRY STV_DEFAULT"
_ZN7cutlass13device_kernelINS_4gemm6kernel13GemmUniversalIN4cute5tupleIJiiiiEEENS1_10collective13CollectiveMmaINS1_34MainloopSm90TmaGmmaWarpSpecializedILi4ENS5_IJNS4_1CILi1EEENSA_ILi2EEESB_EEENS1_35KernelTmaWarpSpecializedCooperativeEEENS5_IJNSA_ILi256EEENSA_ILi64EEESH_EEENS_10bfloat16_tENS5_IJlSB_lEEESJ_SK_NS4_8TiledMMAINS4_8MMA_AtomIJNS4_4SM904GMMA27MMA_64x64x16_F32BF16BF16_SSILNSO_5MajorE0ELSQ_0ELNSO_7ScaleInE1ELSR_1EEEEEENS4_6LayoutINS5_IJSC_SB_SB_EEENS5_IJSB_NSA_ILi0EEESW_EEEEENS5_IJNS4_10UnderscoreESZ_SZ_EEEEENS4_23SM90_TMA_LOAD_MULTICASTENS4_14ComposedLayoutINS4_7SwizzleILi3ELi4ELi3EEENS4_18smem_ptr_flag_bitsILi16EEENSU_INS5_IJNSA_ILi8EEESH_EEENS5_IJSH_SB_EEEEEEEvNS4_8identityENS4_13SM90_TMA_LOADES1C_vS1D_EENS_8epilogue10collective6detail29Sm90TmaWarpSpecializedAdapterINS1H_15DefaultEpilogueISJ_SK_SK_NS1G_6thread17LinearCombinationISJ_Li1EffLNS1L_9ScaleType4KindE0ELNS_15FloatRoundStyleE2ESJ_EENS1_15EpilogueDefaultEEEEEvvEEEEvNT_6ParamsE:
[----:B------:R-:W0:Y:S01]  /*0000*/  LDC R1, c[0x0][0x28] ;  /* 0x00000a00ff017b82 */ /* 0x000e220000000800 */
[----:B------:R-:W1:Y:S01]  /*0010*/  S2R R18, SR_TID.X ;  /* 0x0000000000127919 */ /* 0x000e620000002100 */
[----:B------:R-:W-:Y:S01]  /*0020*/  ELECT P0, URZ, PT ;  /* 0x00000000003f782f */ /* 0x000fe20003800000 */
[----:B------:R-:W-:Y:S01]  /*0030*/  BSSY B0, `(.L_x_0) ;  /* 0x000000f000007945 */ /* 0x000fe20003800000 */
[--C-:B-1----:R-:W-:Y:S02]  /*0040*/  SHF.R.U32.HI R0, RZ, 0x5, R18.reuse ;  /* 0x00000005ff007819 */ /* 0x102fe40000011612 */
[----:B------:R-:W-:-:S03]  /*0050*/  SHF.R.U32.HI R3, RZ, 0x7, R18 ;  /* 0x00000007ff037819 */ /* 0x000fc60000011612 */
[----:B------:R-:W1:Y:S04]  /*0060*/  SHFL.IDX PT, R2, R0, RZ, 0x1f ;  /* 0x00001fff00027589 */ /* 0x000e6800000e0000 */
[----:B------:R2:W3:Y:S01]  /*0070*/  SHFL.IDX PT, R5, R3, RZ, 0x1f ;  /* 0x00001fff03057589 */ /* 0x0004e200000e0000 */
[----:B-1----:R-:W-:-:S13]  /*0080*/  ISETP.NE.OR P0, PT, R2, RZ, !P0 ;  /* 0x000000ff0200720c */ /* 0x002fda0004705670 */
[----:B0-23--:R-:W-:Y:S05]  /*0090*/  @P0 BRA `(.L_x_1) ;  /* 0x0000000000200947 */ /* 0x00dfea0003800000 */
[----:B------:R-:W-:Y:S02]  /*00a0*/  ULDC.64 UR4, c[0x0][0x198] ;  /* 0x0000660000047ab9 */ /* 0x000fe40000000a00 */
[----:B------:R-:W-:Y:S02]  /*00b0*/  UIADD3 UR6, UP0, UR4, 0xf0, URZ ;  /* 0x000000f004067890 */ /* 0x000fe4000ff1e03f */
[----:B------:R-:W-:Y:S02]  /*00c0*/  UIADD3 UR4, UP1, UR4, 0x1f0, URZ ;  /* 0x000001f004047890 */ /* 0x000fe4000ff3e03f */
[----:B------:R-:W-:Y:S02]  /*00d0*/  UIADD3.X UR7, URZ, UR5, URZ, UP0, !UPT ;  /* 0x000000053f077290 */ /* 0x000fe400087fe43f */
[----:B------:R-:W-:-:S07]  /*00e0*/  UIADD3.X UR5, URZ, UR5, URZ, UP1, !UPT ;  /* 0x000000053f057290 */ /* 0x000fce0008ffe43f */
[----:B------:R0:W-:Y:S02]  /*00f0*/  UTMACCTL.PF [UR6] ;  /* 0x00000000060079b9 */ /* 0x0001e40008040000 */
[----:B------:R0:W-:Y:S02]  /*0100*/  UTMACCTL.PF [UR4] ;  /* 0x00000000040079b9 */ /* 0x0001e40008040000 */
[----:B0-----:R-:W-:Y:S01]  /*0110*/  NOP ;  /* 0x0000000000007918 */ /* 0x001fe20000000000 */
.L_x_1:
[----:B------:R-:W-:Y:S05]  /*0120*/  BSYNC B0 ;  /* 0x0000000000007941 */ /* 0x000fea0003800000 */
.L_x_0:
[----:B------:R-:W0:Y:S02]  /*0130*/  SHFL.IDX PT, R3, R0, RZ, 0x1f ;  /* 0x00001fff00037589 */ /* 0x000e2400000e0000 */
[----:B0-----:R-:W-:-:S13]  /*0140*/  ISETP.NE.AND P0, PT, R3, RZ, PT ;  /* 0x000000ff0300720c */ /* 0x001fda0003f05270 */
[----:B------:R-:W-:Y:S05]  /*0150*/  @P0 BRA `(.L_x_2) ;  /* 0x0000000000580947 */ /* 0x000fea0003800000 */
[----:B------:R-:W0:Y:S01]  /*0160*/  S2UR UR8, SR_CgaCtaId ;  /* 0x00000000000879c3 */ /* 0x000e220000008800 */
[----:B------:R-:W-:Y:S01]  /*0170*/  UMOV UR4, 0x400 ;  /* 0x0000040000047882 */ /* 0x000fe20000000000 */
[----:B------:R-:W-:Y:S01]  /*0180*/  UMOV UR5, 0x1 ;  /* 0x0000000100057882 */ /* 0x000fe20000000000 */
[----:B------:R-:W-:Y:S01]  /*0190*/  UMOV UR6, 0x4 ;  /* 0x0000000400067882 */ /* 0x000fe20000000000 */
[----:B------:R-:W-:Y:S01]  /*01a0*/  ELECT P0, URZ, PT ;  /* 0x00000000003f782f */ /* 0x000fe20003800000 */
[----:B------:R-:W-:-:S04]  /*01b0*/  UIADD3 UR6, -UR6, 0x100000, URZ ;  /* 0x0010000006067890 */ /* 0x000fc8000fffe13f */
[----:B------:R-:W-:Y:S02]  /*01c0*/  USHF.L.U32 UR7, UR6, 0xb, URZ ;  /* 0x0000000b06077899 */ /* 0x000fe4000800063f */
[----:B------:R-:W-:Y:S02]  /*01d0*/  USHF.L.U32 UR6, UR6, 0x1, URZ ;  /* 0x0000000106067899 */ /* 0x000fe4000800063f */
[----:B0-----:R-:W-:Y:S02]  /*01e0*/  ULEA UR8, UR8, UR4, 0x18 ;  /* 0x0000000408087291 */ /* 0x001fe4000f8ec03f */
[----:B------:R-:W-:-:S04]  /*01f0*/  UIADD3 UR4, -UR5, 0x100000, URZ ;  /* 0x0010000005047890 */ /* 0x000fc8000fffe13f */
[----:B------:R-:W-:Y:S02]  /*0200*/  USHF.L.U32 UR5, UR4, 0xb, URZ ;  /* 0x0000000b04057899 */ /* 0x000fe4000800063f */
[----:B------:R-:W-:Y:S01]  /*0210*/  USHF.L.U32 UR4, UR4, 0x1, URZ ;  /* 0x0000000104047899 */ /* 0x000fe2000800063f */
[----:B------:R-:W0:Y:S11]  /*0220*/  FENCE.VIEW.ASYNC.S ;  /* 0x00000000000073c6 */ /* 0x000e360000000000 */
[----:B0-----:R0:W1:Y:S01]  /*0230*/  SYNCS.EXCH.64 URZ, [UR8], UR4 ;  /* 0x00000004083f75b2 */ /* 0x0010620008000100 */
[----:B------:R0:W2:Y:S01]  /*0240*/  SYNCS.EXCH.64 URZ, [UR8+0x20], UR6 ;  /* 0x00002006083f75b2 */ /* 0x0000a20008000100 */
[----:B------:R0:W3:Y:S01]  /*0250*/  SYNCS.EXCH.64 URZ, [UR8+0x8], UR4 ;  /* 0x00000804083f75b2 */ /* 0x0000e20008000100 */
[----:B------:R0:W4:Y:S01]  /*0260*/  SYNCS.EXCH.64 URZ, [UR8+0x28], UR6 ;  /* 0x00002806083f75b2 */ /* 0x0001220008000100 */
[----:B------:R0:W0:Y:S01]  /*0270*/  SYNCS.EXCH.64 URZ, [UR8+0x10], UR4 ;  /* 0x00001004083f75b2 */ /* 0x0000220008000100 */
[----:B------:R0:W0:Y:S01]  /*0280*/  SYNCS.EXCH.64 URZ, [UR8+0x30], UR6 ;  /* 0x00003006083f75b2 */ /* 0x0000220008000100 */
[----:B------:R0:W0:Y:S01]  /*0290*/  SYNCS.EXCH.64 URZ, [UR8+0x18], UR4 ;  /* 0x00001804083f75b2 */ /* 0x0000220008000100 */
[----:B------:R0:W0:Y:S01]  /*02a0*/  SYNCS.EXCH.64 URZ, [UR8+0x38], UR6 ;  /* 0x00003806083f75b2 */ /* 0x0000220008000100 */
[----:B------:R-:W-:Y:S01]  /*02b0*/  NOP ;  /* 0x0000000000007918 */ /* 0x000fe20000000000 */
.L_x_2:
[----:B------:R-:W-:Y:S01]  /*02c0*/  SHF.R.S32.HI R7, RZ, 0x1f, R18 ;  /* 0x0000001fff077819 */ /* 0x000fe20000011412 */
[----:B------:R-:W5:Y:S01]  /*02d0*/  SHFL.IDX PT, R0, R0, RZ, 0x1f ;  /* 0x00001fff00007589 */ /* 0x000f6200000e0000 */
[----:B0-----:R-:W0:Y:S01]  /*02e0*/  S2UR UR8, SR_CTAID.X ;  /* 0x00000000000879c3 */ /* 0x001e220000002500 */
[----:B------:R-:W-:Y:S02]  /*02f0*/  ELECT P0, URZ, PT ;  /* 0x00000000003f782f */ /* 0x000fe40003800000 */
[----:B------:R-:W-:Y:S01]  /*0300*/  LEA.HI R7, R7, R18, RZ, 0x7 ;  /* 0x0000001207077211 */ /* 0x000fe200078f38ff */
[----:B------:R-:W1:Y:S01]  /*0310*/  S2R R4, SR_CTAID.Y ;  /* 0x0000000000047919 */ /* 0x000e620000002600 */
[----:B------:R-:W-:Y:S01]  /*0320*/  ULDC UR4, c[0x0][0x154] ;  /* 0x0000550000047ab9 */ /* 0x000fe20000000800 */
[----:B------:R-:W-:Y:S01]  /*0330*/  NOP ;  /* 0x0000000000007918 */ /* 0x000fe20000000000 */
[----:B------:R-:W-:Y:S01]  /*0340*/  LOP3.LUT R7, R7, 0xffffff80, RZ, 0xc0, !PT ;  /* 0xffffff8007077812 */ /* 0x000fe200078ec0ff */
[----:B------:R-:W-:Y:S01]  /*0350*/  NOP ;  /* 0x0000000000007918 */ /* 0x000fe20000000000 */
[----:B------:R-:W2:Y:S03]  /*0360*/  LDC R12, c[0x0][0x140] ;  /* 0x00005000ff0c7b82 */ /* 0x000ea60000000800 */
[----:B------:R-:W-:-:S05]  /*0370*/  IMAD.IADD R7, R18, 0x1, -R7 ;  /* 0x0000000112077824 */ /* 0x000fca00078e0a07 */
[----:B------:R-:W-:Y:S02]  /*0380*/  SHF.R.S32.HI R6, RZ, 0x1f, R7 ;  /* 0x0000001fff067819 */ /* 0x000fe40000011407 */
[----:B------:R-:W-:Y:S02]  /*0390*/  LOP3.LUT P2, RZ, R7, 0x7, RZ, 0xc0, !PT ;  /* 0x0000000707ff7812 */ /* 0x000fe4000784c0ff */
[----:B------:R-:W-:Y:S02]  /*03a0*/  LEA.HI R6, R6, R7, RZ, 0x3 ;  /* 0x0000000706067211 */ /* 0x000fe400078f18ff */
[----:B-----5:R-:W-:Y:S02]  /*03b0*/  ISETP.NE.OR P0, PT, R0, RZ, !P0 ;  /* 0x000000ff0000720c */ /* 0x020fe40004705670 */
[--C-:B------:R-:W-:Y:S02]  /*03c0*/  SHF.R.S32.HI R0, RZ, 0x3, R6.reuse ;  /* 0x00000003ff007819 */ /* 0x100fe40000011406 */
[----:B------:R-:W-:-:S02]  /*03d0*/  SHF.R.S32.HI R9, RZ, 0x1f, R6 ;  /* 0x0000001fff097819 */ /* 0x000fc40000011406 */
[----:B------:R-:W-:Y:S02]  /*03e0*/  SHF.R.S32.HI R6, RZ, 0x1f, R3 ;  /* 0x0000001fff067819 */ /* 0x000fe40000011403 */
[----:B------:R-:W-:Y:S02]  /*03f0*/  LEA.HI R9, R9, R0, RZ, 0x2 ;  /* 0x0000000009097211 */ /* 0x000fe400078f10ff */
[----:B------:R-:W-:Y:S02]  /*0400*/  LEA.HI R6, R6, R3, RZ, 0x2 ;  /* 0x0000000306067211 */ /* 0x000fe400078f10ff */
[----:B-1----:R-:W-:Y:S01]  /*0410*/  I2FP.F32.U32 R8, R4 ;  /* 0x0000000400087245 */ /* 0x002fe20000201000 */
[----:B------:R-:W-:Y:S01]  /*0420*/  VOTEU.ALL UP0, P0 ;  /* 0x00000000003f7886 */ /* 0x000fe20000000000 */
[----:B------:R-:W-:Y:S01]  /*0430*/  LOP3.LUT R6, R6, 0x3ffffffc, RZ, 0xc0, !PT ;  /* 0x3ffffffc06067812 */ /* 0x000fe200078ec0ff */
[----:B------:R-:W-:Y:S01]  /*0440*/  VOTEU.ALL UP1, P0 ;  /* 0x00000000003f7886 */ /* 0x000fe20000020000 */
[----:B------:R-:W-:Y:S01]  /*0450*/  LOP3.LUT R9, R9, 0xfffffffc, RZ, 0xc0, !PT ;  /* 0xfffffffc09097812 */ /* 0x000fe200078ec0ff */
[----:B------:R-:W-:Y:S01]  /*0460*/  FMUL R10, R8, UR4 ;  /* 0x00000004080a7c20 */ /* 0x000fe20008400000 */
[----:B------:R-:W1:Y:S01]  /*0470*/  @!UP0 S2UR UR7, SR_CgaCtaId ;  /* 0x00000000000789c3 */ /* 0x000e620000008800 */
[----:B------:R-:W-:Y:S01]  /*0480*/  IMAD.IADD R11, R3, 0x1, -R6 ;  /* 0x00000001030b7824 */ /* 0x000fe200078e0a06 */
[----:B0-----:R-:W-:Y:S01]  /*0490*/  I2FP.F32.U32 R6, UR8 ;  /* 0x0000000800067c45 */ /* 0x001fe20008201000 */
[----:B------:R-:W-:Y:S01]  /*04a0*/  IMAD.IADD R0, R0, 0x1, -R9 ;  /* 0x0000000100007824 */ /* 0x000fe200078e0a09 */
[----:B------:R-:W-:Y:S01]  /*04b0*/  ULDC UR4, c[0x0][0x150] ;  /* 0x0000540000047ab9 */ /* 0x000fe20000000800 */
[----:B------:R-:W0:Y:S01]  /*04c0*/  F2I.U32.TRUNC.NTZ R10, R10 ;  /* 0x0000000a000a7305 */ /* 0x000e22000020f000 */
[----:B------:R-:W-:Y:S01]  /*04d0*/  SHF.R.S32.HI R3, RZ, 0x1f, R2 ;  /* 0x0000001fff037819 */ /* 0x000fe20000011402 */
[----:B------:R-:W-:Y:S01]  /*04e0*/  FMUL R6, R6, UR4 ;  /* 0x0000000406067c20 */ /* 0x000fe20008400000 */
[----:B------:R-:W5:Y:S01]  /*04f0*/  LDC R9, c[0x0][0x148] ;  /* 0x00005200ff097b82 */ /* 0x000f620000000800 */
[----:B------:R-:W-:Y:S01]  /*0500*/  IMAD R11, R11, 0x4, R0 ;  /* 0x000000040b0b7824 */ /* 0x000fe200078e0200 */
[----:B------:R-:W-:Y:S01]  /*0510*/  LEA.HI R3, R3, R2, RZ, 0x2 ;  /* 0x0000000203037211 */ /* 0x000fe200078f10ff */
[----:B------:R-:W-:Y:S01]  /*0520*/  UMOV UR4, 0x20 ;  /* 0x0000002000047882 */ /* 0x000fe20000000000 */
[----:B------:R-:W-:Y:S01]  /*0530*/  @!UP0 UMOV UR6, 0x400 ;  /* 0x0000040000068882 */ /* 0x000fe20000000000 */
[----:B------:R-:W3:Y:S01]  /*0540*/  F2I.U32.TRUNC.NTZ R6, R6 ;  /* 0x0000000600067305 */ /* 0x000ee2000020f000 */
[----:B------:R-:W-:Y:S01]  /*0550*/  LOP3.LUT R3, R3, 0xfffffffc, RZ, 0xc0, !PT ;  /* 0xfffffffc03037812 */ /* 0x000fe200078ec0ff */
[----:B------:R-:W-:Y:S01]  /*0560*/  IMAD.SHL.U32 R22, R11, 0x4, RZ ;  /* 0x000000040b167824 */ /* 0x000fe200078e00ff */
[----:B------:R-:W4:Y:S01]  /*0570*/  LDC R8, c[0x0][0x144] ;  /* 0x00005100ff087b82 */ /* 0x000f220000000800 */
[----:B------:R-:W-:-:S04]  /*0580*/  @!UP0 UIADD3 UR4, -UR4, 0x100000, URZ ;  /* 0x0010000004048890 */ /* 0x000fc8000fffe13f */
[----:B------:R-:W-:Y:S02]  /*0590*/  @!UP0 USHF.L.U32 UR5, UR4, 0xb, URZ ;  /* 0x0000000b04058899 */ /* 0x000fe4000800063f */
[----:B------:R-:W-:Y:S01]  /*05a0*/  @!UP0 USHF.L.U32 UR4, UR4, 0x1, URZ ;  /* 0x0000000104048899 */ /* 0x000fe2000800063f */
[----:B--2---:R-:W-:Y:S01]  /*05b0*/  ISETP.EQ.U32.AND P3, PT, R12, 0x1, PT ;  /* 0x000000010c00780c */ /* 0x004fe20003f62070 */
[----:B------:R-:W-:Y:S01]  /*05c0*/  IMAD.IADD R0, R2, 0x1, -R3 ;  /* 0x0000000102007824 */ /* 0x000fe200078e0a03 */
[----:B------:R-:W-:Y:S01]  /*05d0*/  LOP3.LUT R22, R11, 0xc, R22, 0x78, !PT ;  /* 0x0000000c0b167812 */ /* 0x000fe200078e7816 */
[----:B0-----:R-:W-:Y:S01]  /*05e0*/  IMAD.MOV R14, RZ, RZ, -R10 ;  /* 0x000000ffff0e7224 */ /* 0x001fe200078e0a0a */
[----:B-1----:R-:W-:Y:S02]  /*05f0*/  @!UP0 ULEA UR6, UR7, UR6, 0x18 ;  /* 0x0000000607068291 */ /* 0x002fe4000f8ec03f */
[----:B------:R-:W-:Y:S01]  /*0600*/  ISETP.NE.AND P1, PT, R0, 0x3, PT ;  /* 0x000000030000780c */ /* 0x000fe20003f25270 */
[----:B------:R-:W-:Y:S01]  /*0610*/  VOTEU.ALL UP0, P0 ;  /* 0x00000000003f7886 */ /* 0x000fe20000000000 */
[----:B------:R-:W-:Y:S01]  /*0620*/  ISETP.LT.U32.AND P0, PT, R22, 0x2, !P2 ;  /* 0x000000021600780c */ /* 0x000fe20005701070 */
[----:B---3--:R-:W-:Y:S01]  /*0630*/  IMAD.MOV R3, RZ, RZ, -R6 ;  /* 0x000000ffff037224 */ /* 0x008fe200078e0a06 */
[----:B------:R-:W-:-:S02]  /*0640*/  ISETP.EQ.OR P1, PT, R0, RZ, !P1 ;  /* 0x000000ff0000720c */ /* 0x000fc40004f22670 */
[----:B------:R-:W-:Y:S01]  /*0650*/  ISETP.NE.AND P2, PT, R5, RZ, PT ;  /* 0x000000ff0500720c */ /* 0x000fe20003f45270 */
[----:B-----5:R-:W-:Y:S01]  /*0660*/  IMAD R7, R9, R14, R4 ;  /* 0x0000000e09077224 */ /* 0x020fe200078e0204 */
[----:B------:R-:W-:Y:S01]  /*0670*/  ISETP.EQ.AND P1, PT, R5, RZ, P1 ;  /* 0x000000ff0500720c */ /* 0x000fe20000f22270 */
[----:B------:R-:W0:Y:S02]  /*0680*/  FENCE.VIEW.ASYNC.S ;  /* 0x00000000000073c6 */ /* 0x000e240000000000 */
[----:B0-----:R0:W1:Y:S01]  /*0690*/  @!UP0 SYNCS.EXCH.64 URZ, [UR6+0x50], UR4 ;  /* 0x00005004063f85b2 */ /* 0x0010620008000100 */
[----:B------:R-:W-:Y:S02]  /*06a0*/  ISETP.NE.AND P4, PT, R7, R22, PT ;  /* 0x000000160700720c */ /* 0x000fe40003f85270 */
[----:B------:R-:W-:Y:S01]  /*06b0*/  SEL R19, RZ, 0x1, !P1 ;  /* 0x00000001ff137807 */ /* 0x000fe20004800000 */
[----:B----4-:R-:W-:Y:S02]  /*06c0*/  IMAD R3, R8, R3, UR8 ;  /* 0x0000000808037e24 */ /* 0x010fe4000f8e0203 */
[----:B------:R-:W-:-:S03]  /*06d0*/  VIADD R8, R5, 0xffffffff ;  /* 0xffffffff05087836 */ /* 0x000fc60000000000 */
[----:B------:R-:W-:Y:S02]  /*06e0*/  ISETP.EQ.OR P4, PT, R3, RZ, !P4 ;  /* 0x000000ff0300720c */ /* 0x000fe40006782670 */
[----:B------:R-:W-:Y:S02]  /*06f0*/  ISETP.GE.U32.AND P5, PT, R8, 0x2, PT ;  /* 0x000000020800780c */ /* 0x000fe40003fa6070 */
[----:B------:R-:W-:Y:S02]  /*0700*/  PLOP3.LUT P0, PT, P0, P4, PT, 0x80, 0x0 ;  /* 0x000000000000781c */ /* 0x000fe40000709070 */
[----:B------:R-:W-:Y:S01]  /*0710*/  SEL R19, R19, 0x2, P5 ;  /* 0x0000000213137807 */ /* 0x000fe20002800000 */
[----:B------:R0:W2:Y:S01]  /*0720*/  @!UP1 SYNCS.EXCH.64 URZ, [UR6+0x58], UR4 ;  /* 0x00005804063f95b2 */ /* 0x0000a20008000100 */
[----:B------:R-:W-:Y:S01]  /*0730*/  P2R R102, PR, RZ, 0x1 ;  /* 0x00000001ff667803 */ /* 0x000fe20000000000 */
[----:B------:R-:W-:Y:S01]  /*0740*/  NOP ;  /* 0x0000000000007918 */ /* 0x000fe20000000000 */
[----:B------:R-:W-:Y:S07]  /*0750*/  @!P3 BRA `(.L_x_3) ;  /* 0x000000000008b947 */ /* 0x000fee0003800000 */
[----:B-12---:R-:W-:Y:S01]  /*0760*/  UCGABAR_ARV ;  /* 0x00000000000079c7 */ /* 0x006fe20008000000 */
[----:B------:R-:W-:Y:S05]  /*0770*/  BRA `(.L_x_4) ;  /* 0x0000000000047947 */ /* 0x000fea0003800000 */
.L_x_3:
[----:B-12---:R-:W-:Y:S01]  /*0780*/  NOP ;  /* 0x0000000000007918 */ /* 0x006fe20000000000 */
.L_x_4:
[----:B------:R-:W1:Y:S01]  /*0790*/  LDC R2, c[0x0][0x65c] ;  /* 0x00019700ff027b82 */ /* 0x000e620000000800 */
[----:B------:R-:W-:Y:S01]  /*07a0*/  LOP3.LUT R5, R5, 0xffffefff, RZ, 0xc0, !PT ;  /* 0xffffefff05057812 */ /* 0x000fe200078ec0ff */
[----:B------:R-:W-:Y:S02]  /*07b0*/  IMAD.U32 R6, RZ, RZ, UR8 ;  /* 0x00000008ff067e24 */ /* 0x000fe4000f8e00ff */
[----:B------:R-:W-:Y:S01]  /*07c0*/  IMAD.MOV.U32 R7, RZ, RZ, RZ ;  /* 0x000000ffff077224 */ /* 0x000fe200078e00ff */
[----:B-1----:R-:W-:-:S13]  /*07d0*/  ISETP.NE.AND P1, PT, R2, 0x1, PT ;  /* 0x000000010200780c */ /* 0x002fda0003f25270 */
[----:B------:R-:W1:Y:S01]  /*07e0*/  @P1 LDC R17, c[0x0][0x10] ;  /* 0x00000400ff111b82 */ /* 0x000e620000000800 */
[----:B------:R-:W-:Y:S01]  /*07f0*/  @P1 LOP3.LUT R5, R5, 0x1000, RZ, 0xfc, !PT ;  /* 0x0000100005051812 */ /* 0x000fe200078efcff */
[----:B------:R-:W-:Y:S02]  /*0800*/  @P1 IMAD.MOV.U32 R5, RZ, RZ, RZ ;  /* 0x000000ffff051224 */ /* 0x000fe400078e00ff */
[----:B------:R-:W-:-:S04]  /*0810*/  @P1 IMAD.MOV.U32 R13, RZ, RZ, RZ ;  /* 0x000000ffff0d1224 */ /* 0x000fc800078e00ff */
[----:B------:R-:W2:Y:S01]  /*0820*/  @!P1 LDC R11, c[0x0][0xc] ;  /* 0x00000300ff0b9b82 */ /* 0x000ea20000000800 */
[----:B-1----:R-:W-:-:S04]  /*0830*/  @P1 IMAD.WIDE.U32 R16, R17, UR8, R4 ;  /* 0x0000000811101c25 */ /* 0x002fc8000f8e0004 */
[----:B------:R-:W-:Y:S02]  /*0840*/  @P1 IMAD.IADD R17, R17, 0x1, R13 ;  /* 0x0000000111111824 */ /* 0x000fe400078e020d */
[----:B--2---:R-:W-:-:S04]  /*0850*/  @!P1 IMAD.WIDE.U32 R6, R4, R11, R6 ;  /* 0x0000000b04069225 */ /* 0x004fc800078e0006 */
[----:B------:R-:W-:Y:S02]  /*0860*/  @!P1 IMAD.MOV.U32 R16, RZ, RZ, R6 ;  /* 0x000000ffff109224 */ /* 0x000fe400078e0006 */
[----:B------:R-:W-:Y:S01]  /*0870*/  @!P1 IMAD.MOV.U32 R17, RZ, RZ, R7 ;  /* 0x000000ffff119224 */ /* 0x000fe200078e0007 */
[----:B------:R-:W-:Y:S06]  /*0880*/  @!P3 BRA `(.L_x_5) ;  /* 0x00000000000cb947 */ /* 0x000fec0003800000 */
[----:B------:R-:W-:Y:S01]  /*0890*/  UCGABAR_WAIT ;  /* 0x0000000000007dc7 */ /* 0x000fe20008000000 */
[----:B------:R-:W-:Y:S01]  /*08a0*/  CCTL.IVALL ;  /* 0x00000000ff00798f */ /* 0x000fe20002000000 */
[----:B------:R-:W-:Y:S05]  /*08b0*/  BRA `(.L_x_6) ;  /* 0x0000000000047947 */ /* 0x000fea0003800000 */
.L_x_5:
[----:B------:R-:W-:Y:S06]  /*08c0*/  BAR.SYNC.DEFER_BLOCKING 0x0 ;  /* 0x0000000000007b1d */ /* 0x000fec0000010000 */
.L_x_6:
[----:B------:R-:W-:Y:S05]  /*08d0*/  @!P2 BRA `(.L_x_7) ;  /* 0x0000006c0024a947 */ /* 0x000fea0003800000 */
[----:B------:R-:W-:-:S13]  /*08e0*/  ISETP.GT.U32.AND P0, PT, R8, 0x1, PT ;  /* 0x000000010800780c */ /* 0x000fda0003f04070 */
[----:B0-----:R-:W-:Y:S05]  /*08f0*/  @P0 EXIT ;  /* 0x000000000000094d */ /* 0x001fea0003800000 */
[----:B------:R-:W-:Y:S01]  /*0900*/  ULDC.64 UR4, c[0x0][0x650] ;  /* 0x0001940000047ab9 */ /* 0x000fe20000000a00 */
[----:B------:R-:W-:Y:S01]  /*0910*/  PRMT R0, RZ, 0x7610, R0 ;  /* 0x00007610ff007816 */ /* 0x000fe20000000000 */
[----:B------:R-:W-:Y:S01]  /*0920*/  IMAD.MOV.U32 R98, RZ, RZ, -0x1 ;  /* 0xffffffffff627424 */ /* 0x000fe200078e00ff */
[----:B------:R-:W-:Y:S01]  /*0930*/  ISETP.GE.U32.AND P0, PT, R16, UR4, PT ;  /* 0x0000000410007c0c */ /* 0x000fe2000bf06070 */
[----:B------:R-:W-:Y:S02]  /*0940*/  IMAD.MOV.U32 R90, RZ, RZ, -0x1 ;  /* 0xffffffffff5a7424 */ /* 0x000fe400078e00ff */
[----:B------:R-:W-:Y:S01]  /*0950*/  IMAD.MOV.U32 R23, RZ, RZ, -0x1 ;  /* 0xffffffffff177424 */ /* 0x000fe200078e00ff */
[----:B------:R-:W-:-:S13]  /*0960*/  ISETP.GE.U32.AND.EX P0, PT, R17, UR5, PT, P0 ;  /* 0x0000000511007c0c */ /* 0x000fda000bf06100 */
[----:B------:R-:W-:Y:S05]  /*0970*/  @P0 BRA `(.L_x_8) ;  /* 0x00000004002c0947 */ /* 0x000fea0003800000 */
[----:B------:R-:W0:Y:S01]  /*0980*/  LDC.64 R20, c[0x0][0x628] ;  /* 0x00018a00ff147b82 */ /* 0x000e220000000a00 */
[----:B------:R-:W-:Y:S02]  /*0990*/  IMAD.MOV.U32 R6, RZ, RZ, R16 ;  /* 0x000000ffff067224 */ /* 0x000fe400078e0010 */
[----:B------:R-:W-:-:S05]  /*09a0*/  IMAD.MOV.U32 R7, RZ, RZ, R17 ;  /* 0x000000ffff077224 */ /* 0x000fca00078e0011 */
[----:B------:R-:W1:Y:S08]  /*09b0*/  LDC R0, c[0x0][0x630] ;  /* 0x00018c00ff007b82 */ /* 0x000e700000000800 */
[----:B------:R-:W2:Y:S01]  /*09c0*/  LDC.64 R24, c[0x0][0x620] ;  /* 0x00018800ff187b82 */ /* 0x000ea20000000a00 */
[----:B0-----:R-:W-:-:S04]  /*09d0*/  ISETP.NE.U32.AND P0, PT, R20, RZ, PT ;  /* 0x000000ff1400720c */ /* 0x001fc80003f05070 */
[----:B------:R-:W-:-:S13]  /*09e0*/  ISETP.NE.AND.EX P0, PT, R21, RZ, PT, P0 ;  /* 0x000000ff1500720c */ /* 0x000fda0003f05300 */
[----:B-12---:R-:W-:Y:S05]  /*09f0*/  @!P0 BRA `(.L_x_9) ;  /* 0x0000000000288947 */ /* 0x006fea0003800000 */
[----:B------:R-:W0:Y:S02]  /*0a00*/  LDC R13, c[0x0][0x634] ;  /* 0x00018d00ff0d7b82 */ /* 0x000e240000000800 */
[----:B0-----:R-:W-:-:S05]  /*0a10*/  IADD3 R13, P0, R16, R13, RZ ;  /* 0x0000000d100d7210 */ /* 0x001fca0007f1e0ff */
[----:B------:R-:W-:-:S04]  /*0a20*/  IMAD.X R15, RZ, RZ, R17, P0 ;  /* 0x000000ffff0f7224 */ /* 0x000fc800000e0611 */
[----:B------:R-:W-:-:S04]  /*0a30*/  IMAD.WIDE.U32 R6, R15, R20, RZ ;  /* 0x000000140f067225 */ /* 0x000fc800078e00ff */
[----:B------:R-:W-:-:S04]  /*0a40*/  IMAD.WIDE.U32 R10, P0, R13, R21, R6 ;  /* 0x000000150d0a7225 */ /* 0x000fc80007800006 */
[----:B------:R-:W-:-:S04]  /*0a50*/  IMAD.WIDE.U32 R6, R13, R20, RZ ;  /* 0x000000140d067225 */ /* 0x000fc800078e00ff */
[----:B------:R-:W-:Y:S01]  /*0a60*/  IMAD.X R13, RZ, RZ, RZ, P0 ;  /* 0x000000ffff0d7224 */ /* 0x000fe200000e06ff */
[----:B------:R-:W-:Y:S01]  /*0a70*/  IADD3 RZ, P0, R7, R10, RZ ;  /* 0x0000000a07ff7210 */ /* 0x000fe20007f1e0ff */
[----:B------:R-:W-:-:S04]  /*0a80*/  IMAD.MOV.U32 R12, RZ, RZ, R11 ;  /* 0x000000ffff0c7224 */ /* 0x000fc800078e000b */
[----:B------:R-:W-:-:S08]  /*0a90*/  IMAD.WIDE.U32.X R6, R15, R21, R12, P0 ;  /* 0x000000150f067225 */ /* 0x000fd000000e040c */
.L_x_9:
[----:B------:R-:W0:Y:S01]  /*0aa0*/  LDC.64 R20, c[0x0][0x640] ;  /* 0x00019000ff147b82 */ /* 0x000e220000000a00 */
[--C-:B------:R-:W-:Y:S01]  /*0ab0*/  SHF.R.U64 R27, R6, R0, R7.reuse ;  /* 0x00000000061b7219 */ /* 0x100fe20000001207 */
[----:B------:R-:W-:Y:S01]  /*0ac0*/  IMAD R28, R9, R14, R4 ;  /* 0x0000000e091c7224 */ /* 0x000fe200078e0204 */
[----:B------:R-:W-:Y:S02]  /*0ad0*/  SHF.R.U32.HI R0, RZ, R0, R7 ;  /* 0x00000000ff007219 */ /* 0x000fe40000011607 */
[----:B------:R-:W-:-:S03]  /*0ae0*/  IADD3 R5, P0, RZ, -R27, RZ ;  /* 0x8000001bff057210 */ /* 0x000fc60007f1e0ff */
[----:B------:R-:W1:Y:S02]  /*0af0*/  LDC R8, c[0x0][0x618] ;  /* 0x00018600ff087b82 */ /* 0x000e640000000800 */
[----:B------:R-:W-:-:S04]  /*0b00*/  IMAD.X R7, RZ, RZ, ~R0, P0 ;  /* 0x000000ffff077224 */ /* 0x000fc800000e0e00 */
[-C--:B------:R-:W-:Y:S02]  /*0b10*/  IMAD R0, R7, R24.reuse, RZ ;  /* 0x0000001807007224 */ /* 0x080fe400078e02ff */
[----:B------:R-:W2:Y:S01]  /*0b20*/  LDC R11, c[0x0][0x608] ;  /* 0x00018200ff0b7b82 */ /* 0x000ea20000000800 */
[----:B------:R-:W-:-:S04]  /*0b30*/  IMAD.WIDE.U32 R6, R5, R24, R16 ;  /* 0x0000001805067225 */ /* 0x000fc800078e0010 */
[----:B------:R-:W-:Y:S02]  /*0b40*/  IMAD R5, R5, R25, R0 ;  /* 0x0000001905057224 */ /* 0x000fe400078e0200 */
[----:B------:R-:W-:Y:S01]  /*0b50*/  IMAD.MOV.U32 R25, RZ, RZ, 0x1 ;  /* 0x00000001ff197424 */ /* 0x000fe200078e00ff */
[----:B------:R-:W3:Y:S01]  /*0b60*/  LDC R12, c[0x0][0x658] ;  /* 0x00019600ff0c7b82 */ /* 0x000ee20000000800 */
[----:B0-----:R-:W-:Y:S01]  /*0b70*/  ISETP.NE.U32.AND P0, PT, R20, RZ, PT ;  /* 0x000000ff1400720c */ /* 0x001fe20003f05070 */
[----:B------:R-:W-:Y:S02]  /*0b80*/  IMAD.IADD R5, R7, 0x1, R5 ;  /* 0x0000000107057824 */ /* 0x000fe400078e0205 */
[----:B------:R-:W-:Y:S01]  /*0b90*/  IMAD.MOV.U32 R7, RZ, RZ, -0x1 ;  /* 0xffffffffff077424 */ /* 0x000fe200078e00ff */
[----:B------:R-:W-:-:S03]  /*0ba0*/  ISETP.NE.AND.EX P0, PT, R21, RZ, PT, P0 ;  /* 0x000000ff1500720c */ /* 0x000fc60003f05300 */
[----:B------:R-:W0:Y:S01]  /*0bb0*/  LDC R15, c[0x0][0x600] ;  /* 0x00018000ff0f7b82 */ /* 0x000e220000000800 */
[-CC-:B-1----:R-:W-:Y:S02]  /*0bc0*/  SHF.R.U64 R13, R6, R8.reuse, R5.reuse ;  /* 0x00000008060d7219 */ /* 0x182fe40000001205 */
[----:B------:R-:W-:-:S05]  /*0bd0*/  SHF.R.U32.HI R0, RZ, R8, R5 ;  /* 0x00000008ff007219 */ /* 0x000fca0000011605 */
[----:B------:R-:W1:Y:S01]  /*0be0*/  LDC R23, c[0x0][0x648] ;  /* 0x00019200ff177b82 */ /* 0x000e620000000800 */
[-CC-:B--2---:R-:W-:Y:S02]  /*0bf0*/  SHF.R.U64 R29, R13, R11.reuse, R0.reuse ;  /* 0x0000000b0d1d7219 */ /* 0x184fe40000001200 */
[----:B------:R-:W-:-:S05]  /*0c00*/  SHF.R.U32.HI R5, RZ, R11, R0 ;  /* 0x0000000bff057219 */ /* 0x000fca0000011600 */
[----:B------:R-:W2:Y:S01]  /*0c10*/  LDC R24, c[0x0][0x638] ;  /* 0x00018e00ff187b82 */ /* 0x000ea20000000800 */
[-CC-:B---3--:R-:W-:Y:S02]  /*0c20*/  SHF.R.U64 R14, R29, R12.reuse, R5.reuse ;  /* 0x0000000c1d0e7219 */ /* 0x188fe40000001205 */
[-C--:B------:R-:W-:Y:S02]  /*0c30*/  SHF.L.U32 R0, R7, R12.reuse, RZ ;  /* 0x0000000c07007219 */ /* 0x080fe400000006ff */
[----:B------:R-:W-:Y:S01]  /*0c40*/  SHF.R.U32.HI R5, RZ, R12, R5 ;  /* 0x0000000cff057219 */ /* 0x000fe20000011605 */
[----:B------:R-:W-:Y:S01]  /*0c50*/  IMAD.MOV.U32 R4, RZ, RZ, R14 ;  /* 0x000000ffff047224 */ /* 0x000fe200078e000e */
[----:B------:R-:W-:Y:S01]  /*0c60*/  LOP3.LUT R10, RZ, R0, RZ, 0x33, !PT ;  /* 0x00000000ff0a7212 */ /* 0x000fe200078e33ff */
[----:B------:R-:W3:Y:S01]  /*0c70*/  LDC R26, c[0x0][0x610] ;  /* 0x00018400ff1a7b82 */ /* 0x000ee20000000800 */
[----:B------:R-:W-:Y:S05]  /*0c80*/  @!P0 BRA `(.L_x_10) ;  /* 0x0000000000288947 */ /* 0x000fea0003800000 */
[----:B------:R-:W4:Y:S02]  /*0c90*/  LDC R9, c[0x0][0x64c] ;  /* 0x00019300ff097b82 */ /* 0x000f240000000800 */
[----:B----4-:R-:W-:-:S05]  /*0ca0*/  IADD3 R9, P0, R14, R9, RZ ;  /* 0x000000090e097210 */ /* 0x010fca0007f1e0ff */
        /* <DEDUP_REMOVED lines=8> */
.L_x_10:
[----:B-1----:R-:W-:Y:S01]  /*0d30*/  SHF.R.U64 R4, R4, R23, R5 ;  /* 0x0000001704047219 */ /* 0x002fe20000001205 */
[----:B0-----:R-:W-:Y:S01]  /*0d40*/  VIADD R6, R15, 0xffffffff ;  /* 0xffffffff0f067836 */ /* 0x001fe20000000000 */
[----:B------:R-:W-:Y:S01]  /*0d50*/  SHF.L.U32 R0, R25, R12, RZ ;  /* 0x0000000c19007219 */ /* 0x000fe200000006ff */
[----:B------:R-:W-:Y:S01]  /*0d60*/  IMAD.MOV.U32 R23, RZ, RZ, R27 ;  /* 0x000000ffff177224 */ /* 0x000fe200078e001b */
[----:B------:R-:W-:Y:S01]  /*0d70*/  LOP3.LUT R5, R29, R10, RZ, 0xc0, !PT ;  /* 0x0000000a1d057212 */ /* 0x000fe200078ec0ff */
[----:B------:R-:W-:Y:S01]  /*0d80*/  IMAD.MOV R7, RZ, RZ, -R4 ;  /* 0x000000ffff077224 */ /* 0x000fe200078e0a04 */
[----:B------:R-:W-:Y:S02]  /*0d90*/  SEL R3, R3, R28, !P1 ;  /* 0x0000001c03037207 */ /* 0x000fe40004800000 */
[----:B------:R-:W-:Y:S01]  /*0da0*/  LOP3.LUT R6, R13, R6, RZ, 0xc0, !PT ;  /* 0x000000060d067212 */ /* 0x000fe200078ec0ff */
[----:B------:R-:W-:Y:S02]  /*0db0*/  IMAD R4, R0, R4, R5 ;  /* 0x0000000400047224 */ /* 0x000fe400078e0205 */
[----:B--2---:R-:W-:-:S02]  /*0dc0*/  IMAD R0, R7, R24, R14 ;  /* 0x0000001807007224 */ /* 0x004fc400078e020e */
[----:B---3--:R-:W-:Y:S02]  /*0dd0*/  IMAD R3, R4, R26, R3 ;  /* 0x0000001a04037224 */ /* 0x008fe400078e0203 */
[----:B------:R-:W-:Y:S02]  /*0de0*/  IMAD R98, R0, R15, R6 ;  /* 0x0000000f00627224 */ /* 0x000fe400078e0206 */
[----:B------:R-:W-:-:S03]  /*0df0*/  IMAD.MOV.U32 R4, RZ, RZ, 0x1 ;  /* 0x00000001ff047424 */ /* 0x000fc600078e00ff */
[----:B------:R-:W-:Y:S02]  /*0e00*/  SEL R90, R98, R3, !P1 ;  /* 0x00000003625a7207 */ /* 0x000fe40004800000 */
[----:B------:R-:W-:Y:S02]  /*0e10*/  PRMT R0, R4, 0x7610, R0 ;  /* 0x0000761004007816 */ /* 0x000fe40000000000 */
[----:B------:R-:W-:-:S07]  /*0e20*/  SEL R98, R3, R98, !P1 ;  /* 0x0000006203627207 */ /* 0x000fce0004800000 */
.L_x_8:
[----:B------:R-:W-:-:S08]  /*0e30*/  NOP ;  /* 0x0000000000007918 */ /* 0x000fd00000000000 */
[----:B------:R-:W0:Y:S02]  /*0e40*/  USETMAXREG.TRY_ALLOC.CTAPOOL UP0, 0xe8 ;  /* 0x000000e8000079c8 */ /* 0x000e240008000600 */
[----:B0-----:R-:W-:-:S13]  /*0e50*/  PLOP3.LUT P0, PT, PT, PT, UP0, 0x80, 0x0 ;  /* 0x000000000000781c */ /* 0x001fda0003f0f008 */
[----:B------:R-:W-:Y:S05]  /*0e60*/  @!P0 BRA `(.L_x_8) ;  /* 0xfffffffc00f08947 */ /* 0x000fea000383ffff */
[----:B------:R-:W-:Y:S01]  /*0e70*/  ULDC.64 UR4, c[0x0][0x598] ;  /* 0x0001660000047ab9 */ /* 0x000fe20000000a00 */
[----:B------:R-:W-:Y:S01]  /*0e80*/  ULDC.64 UR36, c[0x0][0x208] ;  /* 0x0000820000247ab9 */ /* 0x000fe20000000a00 */
[----:B------:R-:W-:-:S04]  /*0e90*/  ISETP.NE.U32.AND P0, PT, RZ, UR4, PT ;  /* 0x00000004ff007c0c */ /* 0x000fc8000bf05070 */
[----:B------:R-:W-:-:S13]  /*0ea0*/  ISETP.NE.AND.EX P0, PT, RZ, UR5, PT, P0 ;  /* 0x00000005ff007c0c */ /* 0x000fda000bf05300 */
[----:B------:R-:W-:Y:S05]  /*0eb0*/  @!P0 BRA `(.L_x_11) ;  /* 0x00000000001c8947 */ /* 0x000fea0003800000 */
[----:B------:R-:W0:Y:S02]  /*0ec0*/  LDC.64 R4, c[0x0][0x598] ;  /* 0x00016600ff047b82 */ /* 0x000e240000000a00 */
[----:B0-----:R-:W2:Y:S02]  /*0ed0*/  LDG.E.64 R4, desc[UR36][R4.64] ;  /* 0x0000002404047981 */ /* 0x001ea4000c1e1b00 */
[----:B--2---:R-:W-:-:S04]  /*0ee0*/  ISETP.NE.U32.AND P0, PT, R4, RZ, PT ;  /* 0x000000ff0400720c */ /* 0x004fc80003f05070 */
[----:B------:R-:W-:-:S13]  /*0ef0*/  ISETP.NE.AND.EX P0, PT, R5, RZ, PT, P0 ;  /* 0x000000ff0500720c */ /* 0x000fda0003f05300 */
[----:B------:R-:W-:Y:S05]  /*0f00*/  @!P0 BRA `(.L_x_11) ;  /* 0x0000000000088947 */ /* 0x000fea0003800000 */
[----:B------:R0:W5:Y:S01]  /*0f10*/  LD.E R88, desc[UR36][R4.64] ;  /* 0x0000002404587980 */ /* 0x000162000c101900 */
[----:B------:R-:W-:Y:S05]  /*0f20*/  BRA `(.L_x_12) ;  /* 0x0000000000247947 */ /* 0x000fea0003800000 */
.L_x_11:
[----:B------:R-:W-:Y:S02]  /*0f30*/  ULDC.64 UR4, c[0x0][0x588] ;  /* 0x0001620000047ab9 */ /* 0x000fe40000000a00 */
[----:B------:R-:W-:-:S04]  /*0f40*/  ISETP.NE.U32.AND P0, PT, RZ, UR4, PT ;  /* 0x00000004ff007c0c */ /* 0x000fc8000bf05070 */
[----:B------:R-:W-:-:S13]  /*0f50*/  ISETP.NE.AND.EX P0, PT, RZ, UR5, PT, P0 ;  /* 0x00000005ff007c0c */ /* 0x000fda000bf05300 */
[----:B------:R-:W-:Y:S05]  /*0f60*/  @!P0 BRA `(.L_x_13) ;  /* 0x00000000000c8947 */ /* 0x000fea0003800000 */
[----:B------:R-:W0:Y:S02]  /*0f70*/  LDC.64 R88, c[0x0][0x588] ;  /* 0x00016200ff587b82 */ /* 0x000e240000000a00 */
[----:B0-----:R1:W5:Y:S01]  /*0f80*/  LDG.E R88, desc[UR36][R88.64] ;  /* 0x0000002458587981 */ /* 0x001362000c1e1900 */
[----:B------:R-:W-:Y:S05]  /*0f90*/  BRA `(.L_x_12) ;  /* 0x0000000000087947 */ /* 0x000fea0003800000 */
.L_x_13:
[----:B------:R-:W-:Y:S02]  /*0fa0*/  ULDC UR4, c[0x0][0x580] ;  /* 0x0001600000047ab9 */ /* 0x000fe40000000800 */
[----:B------:R-:W-:-:S07]  /*0fb0*/  IMAD.U32 R88, RZ, RZ, UR4 ;  /* 0x00000004ff587e24 */ /* 0x000fce000f8e00ff */
.L_x_12:
[----:B------:R-:W-:Y:S02]  /*0fc0*/  ULDC.64 UR4, c[0x0][0x5a0] ;  /* 0x0001680000047ab9 */ /* 0x000fe40000000a00 */
[----:B------:R-:W-:-:S04]  /*0fd0*/  ISETP.NE.U32.AND P0, PT, RZ, UR4, PT ;  /* 0x00000004ff007c0c */ /* 0x000fc8000bf05070 */
[----:B------:R-:W-:-:S13]  /*0fe0*/  ISETP.NE.AND.EX P0, PT, RZ, UR5, PT, P0 ;  /* 0x00000005ff007c0c */ /* 0x000fda000bf05300 */
[----:B------:R-:W-:Y:S05]  /*0ff0*/  @!P0 BRA `(.L_x_14) ;  /* 0x00000000001c8947 */ /* 0x000fea0003800000 */
[----:B0-----:R-:W0:Y:S02]  /*1000*/  LDC.64 R4, c[0x0][0x5a0] ;  /* 0x00016800ff047b82 */ /* 0x001e240000000a00 */
[----:B0-----:R-:W2:Y:S02]  /*1010*/  LDG.E.64 R4, desc[UR36][R4.64] ;  /* 0x0000002404047981 */ /* 0x001ea4000c1e1b00 */
[----:B--2---:R-:W-:-:S04]  /*1020*/  ISETP.NE.U32.AND P0, PT, R4, RZ, PT ;  /* 0x000000ff0400720c */ /* 0x004fc80003f05070 */
[----:B------:R-:W-:-:S13]  /*1030*/  ISETP.NE.AND.EX P0, PT, R5, RZ, PT, P0 ;  /* 0x000000ff0500720c */ /* 0x000fda0003f05300 */
[----:B------:R-:W-:Y:S05]  /*1040*/  @!P0 BRA `(.L_x_14) ;  /* 0x0000000000088947 */ /* 0x000fea0003800000 */
[----:B-1----:R0:W5:Y:S01]  /*1050*/  LD.E R89, desc[UR36][R4.64] ;  /* 0x0000002404597980 */ /* 0x002162000c101900 */
[----:B------:R-:W-:Y:S05]  /*1060*/  BRA `(.L_x_15) ;  /* 0x0000000000247947 */ /* 0x000fea0003800000 */
.L_x_14:
[----:B------:R-:W-:Y:S02]  /*1070*/  ULDC.64 UR4, c[0x0][0x590] ;  /* 0x0001640000047ab9 */ /* 0x000fe40000000a00 */
[----:B------:R-:W-:-:S04]  /*1080*/  ISETP.NE.U32.AND P0, PT, RZ, UR4, PT ;  /* 0x00000004ff007c0c */ /* 0x000fc8000bf05070 */
[----:B------:R-:W-:-:S13]  /*1090*/  ISETP.NE.AND.EX P0, PT, RZ, UR5, PT, P0 ;  /* 0x00000005ff007c0c */ /* 0x000fda000bf05300 */
[----:B------:R-:W-:Y:S05]  /*10a0*/  @!P0 BRA `(.L_x_16) ;  /* 0x00000000000c8947 */ /* 0x000fea0003800000 */
[----:B0-----:R-:W1:Y:S02]  /*10b0*/  LDC.64 R4, c[0x0][0x590] ;  /* 0x00016400ff047b82 */ /* 0x001e640000000a00 */
[----:B-1----:R1:W5:Y:S01]  /*10c0*/  LDG.E R89, desc[UR36][R4.64] ;  /* 0x0000002404597981 */ /* 0x002362000c1e1900 */
[----:B------:R-:W-:Y:S05]  /*10d0*/  BRA `(.L_x_15) ;  /* 0x0000000000087947 */ /* 0x000fea0003800000 */
.L_x_16:
[----:B------:R-:W-:Y:S02]  /*10e0*/  ULDC UR4, c[0x0][0x584] ;  /* 0x0001610000047ab9 */ /* 0x000fe40000000800 */
[----:B-1----:R-:W-:-:S07]  /*10f0*/  IMAD.U32 R89, RZ, RZ, UR4 ;  /* 0x00000004ff597e24 */ /* 0x002fce000f8e00ff */
.L_x_15:
[----:B------:R-:W-:-:S13]  /*1100*/  LOP3.LUT P0, RZ, R0, 0xff, RZ, 0xc0, !PT ;  /* 0x000000ff00ff7812 */ /* 0x000fda000780c0ff */
[----:B------:R-:W-:Y:S05]  /*1110*/  @!P0 EXIT ;  /* 0x000000000000894d */ /* 0x000fea0003800000 */
[----:B------:R-:W-:Y:S01]  /*1120*/  ULDC UR4, c[0x0][0x28c] ;  /* 0x0000a30000047ab9 */ /* 0x000fe20000000800 */
[----:B------:R-:W-:Y:S01]  /*1130*/  LOP3.LUT R103, R19, 0x1, RZ, 0xfc, !PT ;  /* 0x0000000113677812 */ /* 0x000fe200078efcff */
[----:B------:R-:W-:Y:S01]  /*1140*/  UIADD3 UR4, UR4, 0x3f, URZ ;  /* 0x0000003f04047890 */ /* 0x000fe2000fffe03f */
[----:B------:R-:W-:Y:S01]  /*1150*/  UMOV UR38, URZ ;  /* 0x0000003f00267c82 */ /* 0x000fe20008000000 */
[----:B------:R-:W-:Y:S02]  /*1160*/  UMOV UR39, URZ ;  /* 0x0000003f00277c82 */ /* 0x000fe40008000000 */
[----:B------:R-:W-:-:S04]  /*1170*/  USHF.R.S32.HI UR5, URZ, 0x1f, UR4 ;  /* 0x0000001f3f057899 */ /* 0x000fc80008011404 */
[----:B------:R-:W-:-:S04]  /*1180*/  ULEA.HI UR5, UR5, UR4, URZ, 0x6 ;  /* 0x0000000405057291 */ /* 0x000fc8000f8f303f */
[----:B------:R-:W-:-:S12]  /*1190*/  USHF.R.S32.HI UR40, URZ, 0x6, UR5 ;  /* 0x000000063f287899 */ /* 0x000fd80008011405 */
.L_x_160:
[----:B------:R-:W-:Y:S01]  /*11a0*/  LOP3.LUT R0, R18, 0x80, RZ, 0xc0, !PT ;  /* 0x0000008012007812 */ /* 0x000fe200078ec0ff */
[----:B------:R-:W2:Y:S01]  /*11b0*/  S2UR UR7, SR_CgaCtaId ;  /* 0x00000000000779c3 */ /* 0x000ea20000008800 */
[----:B------:R-:W-:Y:S02]  /*11c0*/  UMOV UR6, 0x400 ;  /* 0x0000040000067882 */ /* 0x000fe40000000000 */
[----:B------:R-:W-:-:S06]  /*11d0*/  SHF.R.U32.HI R0, RZ, 0x7, R0 ;  /* 0x00000007ff007819 */ /* 0x000fcc0000011600 */
[----:B---3--:R-:W3:Y:S01]  /*11e0*/  SHFL.IDX PT, R0, R0, RZ, 0x1f ;  /* 0x00001fff00007589 */ /* 0x008ee200000e0000 */
[----:B--2---:R-:W-:Y:S01]  /*11f0*/  ULEA UR6, UR7, UR6, 0x18 ;  /* 0x0000000607067291 */ /* 0x004fe2000f8ec03f */
[----:B---3--:R-:W-:-:S13]  /*1200*/  R2UR UR4, R0 ;  /* 0x00000000000472ca */ /* 0x008fda00000e0000 */
[----:B------:R-:W-:-:S04]  /*1210*/  ULEA.HI UR5, UR4, UR4, URZ, 0x1 ;  /* 0x0000000404057291 */ /* 0x000fc8000f8f083f */
[----:B------:R-:W-:-:S04]  /*1220*/  ULOP3.LUT UR5, UR5, 0x7fffe, URZ, 0xc0, !UPT ;  /* 0x0007fffe05057892 */ /* 0x000fc8000f8ec03f */
[----:B------:R-:W-:-:S03]  /*1230*/  UIADD3 UR5, UR4, -UR5, URZ ;  /* 0x8000000504057290 */ /* 0x000fc6000fffe03f */
[----:B------:R-:W-:Y:S01]  /*1240*/  ULDC UR4, c[0x0][0x28c] ;  /* 0x0000a30000047ab9 */ /* 0x000fe20000000800 */
[----:B------:R-:W-:Y:S01]  /*1250*/  ULEA UR5, UR5, UR6, 0xd ;  /* 0x0000000605057291 */ /* 0x000fe2000f8e683f */
[----:B------:R-:W-:-:S03]  /*1260*/  ISETP.LT.AND P0, PT, RZ, UR4, PT ;  /* 0x00000004ff007c0c */ /* 0x000fc6000bf01270 */
[----:B------:R-:W-:-:S04]  /*1270*/  UIADD3 UR5, UR5, 0x100, URZ ;  /* 0x0000010005057890 */ /* 0x000fc8000fffe03f */
[----:B------:R-:W-:-:S04]  /*1280*/  USHF.R.U32.HI UR5, URZ, 0x4, UR5 ;  /* 0x000000043f057899 */ /* 0x000fc80008011605 */
[----:B------:R-:W-:Y:S02]  /*1290*/  ULOP3.LUT UR41, UR5, 0x3fff, URZ, 0xc0, !UPT ;  /* 0x00003fff05297892 */ /* 0x000fe4000f8ec03f */
[----:B01--45:R-:W-:Y:S10]  /*12a0*/  @P0 BRA `(.L_x_17) ;  /* 0x0000000000400947 */ /* 0x033ff40003800000 */
[----:B------:R-:W-:Y:S01]  /*12b0*/  MOV R0, 0x0 ;  /* 0x0000000000007802 */ /* 0x000fe20000000f00 */
[----:B------:R-:W-:Y:S01]  /*12c0*/  ULDC.64 UR4, c[0x4][0x68] ;  /* 0x01001a0000047ab9 */ /* 0x000fe20000000a00 */
[----:B------:R-:W-:Y:S01]  /*12d0*/  ULDC.64 UR6, c[0x4][0x8] ;  /* 0x0100020000067ab9 */ /* 0x000fe20000000a00 */
[----:B01----:R-:W-:Y:S01]  /*12e0*/  IMAD.U32 R4, RZ, RZ, UR4 ;  /* 0x00000004ff047e24 */ /* 0x003fe2000f8e00ff */
[----:B------:R0:W1:Y:S01]  /*12f0*/  LDC.64 R14, c[0x4][R0] ;  /* 0x01000000000e7b82 */ /* 0x0000620000000a00 */
[----:B------:R-:W-:Y:S01]  /*1300*/  IMAD.U32 R5, RZ, RZ, UR5 ;  /* 0x00000005ff057e24 */ /* 0x000fe2000f8e00ff */
[----:B------:R-:W-:Y:S01]  /*1310*/  ULDC.64 UR4, c[0x4][0x70] ;  /* 0x01001c0000047ab9 */ /* 0x000fe20000000a00 */
[----:B------:R-:W-:Y:S02]  /*1320*/  IMAD.U32 R10, RZ, RZ, UR6 ;  /* 0x00000006ff0a7e24 */ /* 0x000fe4000f8e00ff */
[----:B------:R-:W-:Y:S02]  /*1330*/  IMAD.U32 R6, RZ, RZ, UR4 ;  /* 0x00000004ff067e24 */ /* 0x000fe4000f8e00ff */
[----:B------:R-:W-:-:S02]  /*1340*/  IMAD.U32 R7, RZ, RZ, UR5 ;  /* 0x00000005ff077e24 */ /* 0x000fc4000f8e00ff */
[----:B------:R-:W-:Y:S02]  /*1350*/  IMAD.U32 R11, RZ, RZ, UR7 ;  /* 0x00000007ff0b7e24 */ /* 0x000fe4000f8e00ff */
[----:B------:R-:W-:Y:S02]  /*1360*/  IMAD.MOV.U32 R8, RZ, RZ, 0x1e1 ;  /* 0x000001e1ff087424 */ /* 0x000fe400078e00ff */
[----:B------:R-:W-:Y:S02]  /*1370*/  IMAD.MOV.U32 R12, RZ, RZ, 0x1 ;  /* 0x00000001ff0c7424 */ /* 0x000fe400078e00ff */
[----:B0-----:R-:W-:-:S07]  /*1380*/  IMAD.MOV.U32 R13, RZ, RZ, RZ ;  /* 0x000000ffff0d7224 */ /* 0x001fce00078e00ff */
[----:B------:R-:W-:-:S07]  /*1390*/  LEPC R20, `(.L_x_17) ;  /* 0x000000001014794e */ /* 0x000fce0000000000 */
[----:B-1---5:R-:W-:Y:S05]  /*13a0*/  CALL.ABS.NOINC R14 ;  /* 0x000000000e007343 */ /* 0x022fea0003c00000 */
.L_x_17:
[----:B------:R-:W-:-:S13]  /*13b0*/  ISETP.NE.AND P0, PT, R103, 0x3, PT ;  /* 0x000000036700780c */ /* 0x000fda0003f05270 */
[----:B------:R-:W-:Y:S05]  /*13c0*/  @!P0 BRA `(.L_x_18) ;  /* 0x0000000000048947 */ /* 0x000fea0003800000 */
[----:B------:R-:W-:Y:S01]  /*13d0*/  BPT.TRAP 0x1 ;  /* 0x000000040000795c */ /* 0x000fe20000300000 */
.L_x_18:
[----:B------:R-:W2:Y:S01]  /*13e0*/  S2UR UR5, SR_CgaCtaId ;  /* 0x00000000000579c3 */ /* 0x000ea20000008800 */
[----:B------:R-:W-:Y:S01]  /*13f0*/  UMOV UR4, 0x400 ;  /* 0x0000040000047882 */ /* 0x000fe20000000000 */
[----:B------:R-:W-:Y:S02]  /*1400*/  IMAD.U32 R0, RZ, RZ, UR38 ;  /* 0x00000026ff007e24 */ /* 0x000fe4000f8e00ff */
[----:B------:R-:W-:-:S03]  /*1410*/  IMAD.U32 R3, RZ, RZ, UR39 ;  /* 0x00000027ff037e24 */ /* 0x000fc6000f8e00ff */
[----:B------:R-:W-:Y:S01]  /*1420*/  SHF.L.U32 R0, R0, 0x1f, RZ ;  /* 0x0000001f00007819 */ /* 0x000fe200000006ff */
[----:B--2---:R-:W-:-:S06]  /*1430*/  ULEA UR4, UR5, UR4, 0x18 ;  /* 0x0000000405047291 */ /* 0x004fcc000f8ec03f */
[----:B------:R-:W-:-:S04]  /*1440*/  IMAD.U32 R6, RZ, RZ, UR4 ;  /* 0x00000004ff067e24 */ /* 0x000fc8000f8e00ff */
[----:B------:R-:W-:-:S04]  /*1450*/  IMAD R3, R3, 0x8, R6 ;  /* 0x0000000803037824 */ /* 0x000fc800078e0206 */
[----:B------:R2:W3:Y:S01]  /*1460*/  SYNCS.PHASECHK.TRANS64.TRYWAIT P1, [R3+URZ], R0 ;  /* 0x00000000030075a7 */ /* 0x0004e2000802017f */
[----:B------:R-:W-:Y:S05]  /*1470*/  @!P0 BRA `(.L_x_19) ;  /* 0x0000000000048947 */ /* 0x000fea0003800000 */
[----:B------:R-:W-:Y:S01]  /*1480*/  BPT.TRAP 0x1 ;  /* 0x000000040000795c */ /* 0x000fe20000300000 */
.L_x_19:
[----:B---3--:R-:W-:Y:S05]  /*1490*/  @P1 BRA `(.L_x_20) ;  /* 0x0000000000081947 */ /* 0x008fea0003800000 */
[----:B------:R-:W3:Y:S02]  /*14a0*/  SYNCS.PHASECHK.TRANS64.TRYWAIT P1, [R3+URZ], R0 ;  /* 0x00000000030075a7 */ /* 0x000ee4000802017f */
[----:B---3--:R-:W-:Y:S05]  /*14b0*/  @!P1 BRA `(.L_x_21) ;  /* 0x0000007400989947 */ /* 0x008fea0003800000 */
.L_x_20:
[----:B------:R-:W-:-:S04]  /*14c0*/  UISETP.LT.AND UP0, UPT, UR40, 0x1, UPT ;  /* 0x000000012800788c */ /* 0x000fc8000bf01270 */
[----:B------:R-:W-:-:S06]  /*14d0*/  USEL UR4, UR40, 0x1, UP0 ;  /* 0x0000000128047887 */ /* 0x000fcc0008000000 */
[----:B--23--:R-:W-:Y:S01]  /*14e0*/  IMAD.U32 R0, RZ, RZ, UR4 ;  /* 0x00000004ff007e24 */ /* 0x00cfe2000f8e00ff */
[----:B------:R-:W-:Y:S05]  /*14f0*/  WARPSYNC.ALL ;  /* 0x0000000000007948 */ /* 0x000fea0003800000 */
[----:B------:R-:W-:-:S04]  /*1500*/  IADD3 R0, -R0, UR40, RZ ;  /* 0x0000002800007c10 */ /* 0x000fc8000fffe1ff */
[----:B------:R-:W-:Y:S02]  /*1510*/  ISETP.GE.AND P1, PT, R0, 0x1, PT ;  /* 0x000000010000780c */ /* 0x000fe40003f26270 */
[----:B------:R-:W-:Y:S01]  /*1520*/  R2UR UR4, R6 ;  /* 0x00000000060472ca */ /* 0x000fe200000e0000 */
[----:B------:R-:W-:Y:S01]  /*1530*/  WARPGROUP.ARRIVE ;  /* 0x00000000000079c5 */ /* 0x000fe20000000000 */
[----:B------:R-:W-:Y:S01]  /*1540*/  UMOV UR9, 0x40000040 ;  /* 0x4000004000097882 */ /* 0x000fe20000000000 */
[----:B------:R-:W-:-:S10]  /*1550*/  UMOV UR11, 0x40000040 ;  /* 0x40000040000b7882 */ /* 0x000fd40000000000 */
[----:B------:R-:W-:-:S04]  /*1560*/  UIADD3 UR4, UR4, 0x20100, URZ ;  /* 0x0002010004047890 */ /* 0x000fc8000fffe03f */
[----:B------:R-:W-:-:S04]  /*1570*/  USHF.R.U32.HI UR4, URZ, 0x4, UR4 ;  /* 0x000000043f047899 */ /* 0x000fc80008011604 */
[----:B------:R-:W-:Y:S02]  /*1580*/  ULOP3.LUT UR5, UR4, 0x3fff, URZ, 0xc0, !UPT ;  /* 0x00003fff04057892 */ /* 0x000fe4000f8ec03f */
[----:B------:R-:W-:Y:S02]  /*1590*/  ULOP3.LUT UR4, UR41, 0x10000, URZ, 0xfc, !UPT ;  /* 0x0001000029047892 */ /* 0x000fe4000f8efc3f */
[----:B------:R-:W-:Y:S02]  /*15a0*/  ULOP3.LUT UR5, UR5, 0x10000, URZ, 0xfc, !UPT ;  /* 0x0001000005057892 */ /* 0x000fe4000f8efc3f */
[----:B------:R-:W-:Y:S02]  /*15b0*/  ULEA UR7, UR39, UR4, 0xb ;  /* 0x0000000427077291 */ /* 0x000fe4000f8e583f */
[----:B------:R-:W-:Y:S02]  /*15c0*/  ULEA UR6, UR39, UR5, 0x9 ;  /* 0x0000000527067291 */ /* 0x000fe4000f8e483f */
[----:B------:R-:W-:-:S03]  /*15d0*/  UIADD3 UR12, UR7, 0x400, URZ ;  /* 0x00000400070c7890 */ /* 0x000fc6000fffe03f */
[----:B------:R-:W-:Y:S02]  /*15e0*/  UMOV UR8, UR7 ;  /* 0x0000000700087c82 */ /* 0x000fe40008000000 */
[----:B------:R-:W-:Y:S02]  /*15f0*/  UMOV UR10, UR6 ;  /* 0x00000006000a7c82 */ /* 0x000fe40008000000 */
[----:B------:R-:W-:Y:S01]  /*1600*/  HGMMA.64x64x16.F32.BF16 R56, gdesc[UR8], RZ, !UPT, gsb0 ;  /* 0x00e00000083879f0 */ /* 0x000fe2000c0018ff */
[----:B------:R-:W-:Y:S01]  /*1610*/  UMOV UR8, UR12 ;  /* 0x0000000c00087c82 */ /* 0x000fe20008000000 */
[----:B------:R-:W-:Y:S01]  /*1620*/  UMOV UR9, 0x40000040 ;  /* 0x4000004000097882 */ /* 0x000fe20000000000 */
[----:B------:R-:W-:Y:S01]  /*1630*/  UIADD3 UR12, UR7, 0x402, URZ ;  /* 0x00000402070c7890 */ /* 0x000fe2000fffe03f */
[----:B------:R-:W-:Y:S02]  /*1640*/  WARPGROUP.DEPBAR.LE gsb0, 0x0 ;  /* 0x00008000000079c5 */ /* 0x000fe40000010000 */
[----:B------:R-:W-:-:S06]  /*1650*/  WARPGROUP.ARRIVE ;  /* 0x00000000000079c5 */ /* 0x000fcc0000000000 */
[----:B------:R-:W-:Y:S01]  /*1660*/  HGMMA.64x64x16.F32.BF16 R24, gdesc[UR8], RZ, !UPT, gsb0 ;  /* 0x00e00000081879f0 */ /* 0x000fe2000c0018ff */
[----:B------:R-:W-:Y:S02]  /*1670*/  UIADD3 UR8, UR7, 0x2, URZ ;  /* 0x0000000207087890 */ /* 0x000fe4000fffe03f */
[----:B------:R-:W-:Y:S01]  /*1680*/  UIADD3 UR10, UR6, 0x2, URZ ;  /* 0x00000002060a7890 */ /* 0x000fe2000fffe03f */
[----:B------:R-:W-:Y:S01]  /*1690*/  UMOV UR9, 0x40000040 ;  /* 0x4000004000097882 */ /* 0x000fe20000000000 */
[----:B------:R-:W-:Y:S01]  /*16a0*/  UMOV UR11, 0x40000040 ;  /* 0x40000040000b7882 */ /* 0x000fe20000000000 */
[----:B------:R-:W-:Y:S02]  /*16b0*/  WARPGROUP.DEPBAR.LE gsb0, 0x0 ;  /* 0x00008000000079c5 */ /* 0x000fe40000010000 */
[----:B------:R-:W-:-:S06]  /*16c0*/  WARPGROUP.ARRIVE ;  /* 0x00000000000079c5 */ /* 0x000fcc0000000000 */
[----:B------:R-:W-:Y:S01]  /*16d0*/  HGMMA.64x64x16.F32.BF16 R56, gdesc[UR8], R56, gsb0 ;  /* 0x00e00000083879f0 */ /* 0x000fe20008001838 */
[----:B------:R-:W-:Y:S01]  /*16e0*/  UMOV UR8, UR12 ;  /* 0x0000000c00087c82 */ /* 0x000fe20008000000 */
[----:B------:R-:W-:Y:S01]  /*16f0*/  UMOV UR9, 0x40000040 ;  /* 0x4000004000097882 */ /* 0x000fe20000000000 */
[----:B------:R-:W-:Y:S01]  /*1700*/  UIADD3 UR12, UR7, 0x404, URZ ;  /* 0x00000404070c7890 */ /* 0x000fe2000fffe03f */
[----:B------:R-:W-:Y:S02]  /*1710*/  WARPGROUP.DEPBAR.LE gsb0, 0x0 ;  /* 0x00008000000079c5 */ /* 0x000fe40000010000 */
[----:B------:R-:W-:-:S06]  /*1720*/  WARPGROUP.ARRIVE ;  /* 0x00000000000079c5 */ /* 0x000fcc0000000000 */
[----:B------:R-:W-:Y:S01]  /*1730*/  HGMMA.64x64x16.F32.BF16 R24, gdesc[UR8], R24, gsb0 ;  /* 0x00e00000081879f0 */ /* 0x000fe20008001818 */
        /* <DEDUP_REMOVED lines=9> */
[----:B------:R-:W-:Y:S02]  /*17d0*/  WARPGROUP.DEPBAR.LE gsb0, 0x0 ;  /* 0x00008000000079c5 */ /* 0x000fe40000010000 */
[----:B------:R-:W-:-:S06]  /*17e0*/  WARPGROUP.ARRIVE ;  /* 0x00000000000079c5 */ /* 0x000fcc0000000000 */
[----:B------:R-:W-:Y:S01]  /*17f0*/  HGMMA.64x64x16.F32.BF16 R24, gdesc[UR8], R24, gsb0 ;  /* 0x00e00000081879f0 */ /* 0x000fe20008001818 */
[----:B------:R-:W-:Y:S02]  /*1800*/  UIADD3 UR8, UR7, 0x6, URZ ;  /* 0x0000000607087890 */ /* 0x000fe4000fffe03f */
[----:B------:R-:W-:Y:S01]  /*1810*/  UIADD3 UR10, UR6, 0x6, URZ ;  /* 0x00000006060a7890 */ /* 0x000fe2000fffe03f */
[----:B------:R-:W-:Y:S01]  /*1820*/  UMOV UR9, 0x40000040 ;  /* 0x4000004000097882 */ /* 0x000fe20000000000 */
[----:B------:R-:W-:Y:S01]  /*1830*/  UMOV UR11, 0x40000040 ;  /* 0x40000040000b7882 */ /* 0x000fe20000000000 */
[----:B------:R-:W-:Y:S01]  /*1840*/  UIADD3 UR7, UR7, 0x406, URZ ;  /* 0x0000040607077890 */ /* 0x000fe2000fffe03f */
[----:B------:R-:W-:Y:S02]  /*1850*/  WARPGROUP.DEPBAR.LE gsb0, 0x0 ;  /* 0x00008000000079c5 */ /* 0x000fe40000010000 */
[----:B------:R-:W-:-:S06]  /*1860*/  WARPGROUP.ARRIVE ;  /* 0x00000000000079c5 */ /* 0x000fcc0000000000 */
[----:B------:R-:W-:Y:S01]  /*1870*/  HGMMA.64x64x16.F32.BF16 R56, gdesc[UR8], R56, gsb0 ;  /* 0x00e00000083879f0 */ /* 0x000fe20008001838 */
[----:B------:R-:W-:Y:S01]  /*1880*/  UMOV UR8, UR7 ;  /* 0x0000000700087c82 */ /* 0x000fe20008000000 */
[----:B------:R-:W-:Y:S01]  /*1890*/  UMOV UR9, 0x40000040 ;  /* 0x4000004000097882 */ /* 0x000fe20000000000 */
[----:B------:R-:W-:Y:S02]  /*18a0*/  WARPGROUP.DEPBAR.LE gsb0, 0x0 ;  /* 0x00008000000079c5 */ /* 0x000fe40000010000 */
[----:B------:R-:W-:-:S06]  /*18b0*/  WARPGROUP.ARRIVE ;  /* 0x00000000000079c5 */ /* 0x000fcc0000000000 */
[----:B------:R-:W-:Y:S03]  /*18c0*/  HGMMA.64x64x16.F32.BF16 R24, gdesc[UR8], R24, gsb0 ;  /* 0x00e00000081879f0 */ /* 0x000fe60008001818 */
[----:B------:R-:W-:Y:S02]  /*18d0*/  WARPGROUP.DEPBAR.LE gsb0, 0x0 ;  /* 0x00008000000079c5 */ /* 0x000fe40000010000 */
[----:B------:R-:W-:Y:S05]  /*18e0*/  @!P1 BRA `(.L_x_22) ;  /* 0x0000000400849947 */ /* 0x000fea0003800000 */
[----:B------:R-:W-:Y:S02]  /*18f0*/  UIADD3 UR6, UR39, 0x1, URZ ;  /* 0x0000000127067890 */ /* 0x000fe4000fffe03f */
[----:B------:R-:W-:Y:S02]  /*1900*/  IMAD.U32 R3, RZ, RZ, UR39 ;  /* 0x00000027ff037e24 */ /* 0x000fe4000f8e00ff */
[----:B------:R-:W-:-:S04]  /*1910*/  UISETP.NE.AND UP0, UPT, UR6, 0x4, UPT ;  /* 0x000000040600788c */ /* 0x000fc8000bf05270 */
[----:B------:R-:W-:Y:S02]  /*1920*/  USEL UR7, URZ, 0x1, UP0 ;  /* 0x000000013f077887 */ /* 0x000fe40008000000 */
[----:B------:R-:W-:Y:S02]  /*1930*/  USEL UR6, UR6, URZ, UP0 ;  /* 0x0000003f06067287 */ /* 0x000fe40008000000 */
[----:B------:R-:W-:-:S06]  /*1940*/  ULOP3.LUT UR7, UR38, UR7, URZ, 0x3c, !UPT ;  /* 0x0000000726077292 */ /* 0x000fcc000f8e3c3f */
[----:B------:R-:W-:-:S07]  /*1950*/  IMAD.U32 R7, RZ, RZ, UR7 ;  /* 0x00000007ff077e24 */ /* 0x000fce000f8e00ff */
.L_x_29:
[----:B------:R-:W-:Y:S05]  /*1960*/  @!P0 BRA `(.L_x_23) ;  /* 0x0000000000048947 */ /* 0x000fea0003800000 */
[----:B------:R-:W-:Y:S01]  /*1970*/  BPT.TRAP 0x1 ;  /* 0x000000040000795c */ /* 0x000fe20000300000 */
.L_x_23:
[----:B------:R-:W2:Y:S01]  /*1980*/  S2UR UR8, SR_CgaCtaId ;  /* 0x00000000000879c3 */ /* 0x000ea20000008800 */
[----:B------:R-:W-:Y:S01]  /*1990*/  UMOV UR7, 0x400 ;  /* 0x0000040000077882 */ /* 0x000fe20000000000 */
[----:B01----:R-:W-:Y:S01]  /*19a0*/  IMAD.U32 R5, RZ, RZ, UR6 ;  /* 0x00000006ff057e24 */ /* 0x003fe2000f8e00ff */
[----:B------:R-:W-:Y:S01]  /*19b0*/  SHF.L.U32 R4, R7, 0x1f, RZ ;  /* 0x0000001f07047819 */ /* 0x000fe200000006ff */
[----:B--2---:R-:W-:-:S06]  /*19c0*/  ULEA UR7, UR8, UR7, 0x18 ;  /* 0x0000000708077291 */ /* 0x004fcc000f8ec03f */
[----:B------:R-:W-:-:S04]  /*19d0*/  IMAD.U32 R6, RZ, RZ, UR7 ;  /* 0x00000007ff067e24 */ /* 0x000fc8000f8e00ff */
[----:B------:R-:W-:-:S04]  /*19e0*/  IMAD R5, R5, 0x8, R6 ;  /* 0x0000000805057824 */ /* 0x000fc800078e0206 */
[----:B------:R0:W1:Y:S01]  /*19f0*/  SYNCS.PHASECHK.TRANS64.TRYWAIT P1, [R5+URZ], R4 ;  /* 0x00000004050075a7 */ /* 0x000062000802017f */
[----:B------:R-:W-:Y:S05]  /*1a00*/  @!P0 BRA `(.L_x_24) ;  /* 0x0000000000048947 */ /* 0x000fea0003800000 */
[----:B------:R-:W-:Y:S01]  /*1a10*/  BPT.TRAP 0x1 ;  /* 0x000000040000795c */ /* 0x000fe20000300000 */
.L_x_24:
[----:B-1----:R-:W-:Y:S05]  /*1a20*/  @P1 BRA `(.L_x_25) ;  /* 0x0000000000081947 */ /* 0x002fea0003800000 */
[----:B------:R-:W1:Y:S02]  /*1a30*/  SYNCS.PHASECHK.TRANS64.TRYWAIT P1, [R5+URZ], R4 ;  /* 0x00000004050075a7 */ /* 0x000e64000802017f */
[----:B-1----:R-:W-:Y:S05]  /*1a40*/  @!P1 BRA `(.L_x_26) ;  /* 0x0000007000489947 */ /* 0x002fea0003800000 */
.L_x_25:
[----:B------:R-:W-:Y:S01]  /*1a50*/  ULEA UR7, UR6, UR5, 0x9 ;  /* 0x0000000506077291 */ /* 0x000fe2000f8e483f */
[----:B------:R-:W-:Y:S01]  /*1a60*/  WARPGROUP.ARRIVE ;  /* 0x00000000000079c5 */ /* 0x000fe20000000000 */
[----:B------:R-:W-:Y:S01]  /*1a70*/  ULEA UR12, UR6, UR4, 0xb ;  /* 0x00000004060c7291 */ /* 0x000fe2000f8e583f */
[----:B------:R-:W-:Y:S01]  /*1a80*/  UMOV UR11, 0x40000040 ;  /* 0x40000040000b7882 */ /* 0x000fe20000000000 */
[----:B------:R-:W-:Y:S02]  /*1a90*/  UMOV UR9, 0x40000040 ;  /* 0x4000004000097882 */ /* 0x000fe40000000000 */
[----:B------:R-:W-:Y:S01]  /*1aa0*/  UIADD3 UR13, UR12, 0x400, URZ ;  /* 0x000004000c0d7890 */ /* 0x000fe2000fffe03f */
[----:B------:R-:W-:Y:S02]  /*1ab0*/  UMOV UR10, UR7 ;  /* 0x00000007000a7c82 */ /* 0x000fe40008000000 */
[----:B------:R-:W-:Y:S02]  /*1ac0*/  UMOV UR8, UR12 ;  /* 0x0000000c00087c82 */ /* 0x000fe40008000000 */
[----:B------:R-:W-:Y:S01]  /*1ad0*/  HGMMA.64x64x16.F32.BF16 R56, gdesc[UR8], R56, gsb0 ;  /* 0x00e00000083879f0 */ /* 0x000fe20008001838 */
[----:B------:R-:W-:Y:S01]  /*1ae0*/  UMOV UR9, 0x40000040 ;  /* 0x4000004000097882 */ /* 0x000fe20000000000 */
[----:B------:R-:W-:Y:S01]  /*1af0*/  UMOV UR8, UR13 ;  /* 0x0000000d00087c82 */ /* 0x000fe20008000000 */
[----:B------:R-:W-:Y:S01]  /*1b00*/  UIADD3 UR13, UR12, 0x402, URZ ;  /* 0x000004020c0d7890 */ /* 0x000fe2000fffe03f */
[----:B------:R-:W-:-:S02]  /*1b10*/  WARPGROUP.DEPBAR.LE gsb0, 0x0 ;  /* 0x00008000000079c5 */ /* 0x000fc40000010000 */
        /* <DEDUP_REMOVED lines=42> */
[----:B------:R-:W-:Y:S01]  /*1dc0*/  BPT.TRAP 0x1 ;  /* 0x000000040000795c */ /* 0x000fe20000300000 */
.L_x_27:
[----:B------:R-:W-:-:S13]  /*1dd0*/  ISETP.NE.AND P1, PT, R102, RZ, PT ;  /* 0x000000ff6600720c */ /* 0x000fda0003f25270 */
[----:B01----:R-:W-:-:S04]  /*1de0*/  @P1 IMAD R4, R3, 0x8, R6 ;  /* 0x0000000803041824 */ /* 0x003fc800078e0206 */
[----:B------:R-:W-:-:S05]  /*1df0*/  @P1 VIADD R5, R4, 0x20 ;  /* 0x0000002004051836 */ /* 0x000fca0000000000 */
[----:B------:R-:W-:-:S04]  /*1e00*/  @P1 PRMT R5, R22, 0x654, R5 ;  /* 0x0000065416051816 */ /* 0x000fc80000000005 */
[----:B------:R0:W-:Y:S01]  /*1e10*/  @P1 SYNCS.ARRIVE.TRANS64.RED.A1T0 RZ, [R5+URZ], RZ ;  /* 0x000000ff05ff19a7 */ /* 0x0001e2000810043f */
[----:B------:R-:W-:-:S13]  /*1e20*/  ISETP.GT.U32.AND P1, PT, R19, 0x1, PT ;  /* 0x000000011300780c */ /* 0x000fda0003f24070 */
[----:B0-----:R-:W-:Y:S05]  /*1e30*/  @P1 BRA `(.L_x_28) ;  /* 0x0000000000041947 */ /* 0x001fea0003800000 */
[----:B------:R-:W-:Y:S01]  /*1e40*/  BPT.TRAP 0x1 ;  /* 0x000000040000795c */ /* 0x000fe20000300000 */
.L_x_28:
[----:B------:R-:W-:Y:S01]  /*1e50*/  UIADD3 UR6, UR6, 0x1, URZ ;  /* 0x0000000106067890 */ /* 0x000fe2000fffe03f */
[C---:B------:R-:W-:Y:S01]  /*1e60*/  ISETP.GT.AND P2, PT, R0.reuse, 0x1, PT ;  /* 0x000000010000780c */ /* 0x040fe20003f44270 */
[----:B------:R-:W-:Y:S02]  /*1e70*/  VIADD R3, R3, 0x1 ;  /* 0x0000000103037836 */ /* 0x000fe40000000000 */
[----:B------:R-:W-:Y:S01]  /*1e80*/  UISETP.NE.AND UP0, UPT, UR6, 0x4, UPT ;  /* 0x000000040600788c */ /* 0x000fe2000bf05270 */
[----:B------:R-:W-:Y:S02]  /*1e90*/  VIADD R0, R0, 0xffffffff ;  /* 0xffffffff00007836 */ /* 0x000fe40000000000 */
[C---:B------:R-:W-:Y:S01]  /*1ea0*/  ISETP.NE.AND P1, PT, R3.reuse, 0x4, PT ;  /* 0x000000040300780c */ /* 0x040fe20003f25270 */
[----:B------:R-:W-:Y:S02]  /*1eb0*/  USEL UR7, URZ, 0x1, UP0 ;  /* 0x000000013f077887 */ /* 0x000fe40008000000 */
[----:B------:R-:W-:Y:S01]  /*1ec0*/  USEL UR6, UR6, URZ, UP0 ;  /* 0x0000003f06067287 */ /* 0x000fe20008000000 */
[----:B------:R-:W-:-:S03]  /*1ed0*/  SEL R3, R3, RZ, P1 ;  /* 0x000000ff03037207 */ /* 0x000fc60000800000 */
[----:B------:R-:W-:Y:S01]  /*1ee0*/  LOP3.LUT R7, R7, UR7, RZ, 0x3c, !PT ;  /* 0x0000000707077c12 */ /* 0x000fe2000f8e3cff */
[----:B------:R-:W-:Y:S07]  /*1ef0*/  @P2 BRA `(.L_x_29) ;  /* 0xfffffff800982947 */ /* 0x000fee000383ffff */
.L_x_22:
[----:B------:R-:W2:Y:S02]  /*1f00*/  LDC R0, c[0x0][0x28c] ;  /* 0x0000a300ff007b82 */ /* 0x000ea40000000800 */
[----:B--2---:R-:W-:-:S13]  /*1f10*/  ISETP.GE.AND P1, PT, R0, 0x1, PT ;  /* 0x000000010000780c */ /* 0x004fda0003f26270 */
[----:B------:R-:W-:Y:S05]  /*1f20*/  @!P1 BRA `(.L_x_30) ;  /* 0x0000000000409947 */ /* 0x000fea0003800000 */
[----:B------:R-:W-:Y:S05]  /*1f30*/  @!P0 BRA `(.L_x_31) ;  /* 0x0000000000048947 */ /* 0x000fea0003800000 */
[----:B------:R-:W-:Y:S01]  /*1f40*/  BPT.TRAP 0x1 ;  /* 0x000000040000795c */ /* 0x000fe20000300000 */
.L_x_31:
[----:B------:R-:W-:Y:S01]  /*1f50*/  ISETP.NE.AND P0, PT, R102, RZ, PT ;  /* 0x000000ff6600720c */ /* 0x000fe20003f05270 */
[----:B------:R-:W-:-:S12]  /*1f60*/  UISETP.LT.AND UP1, UPT, UR40, 0x1, UPT ;  /* 0x000000012800788c */ /* 0x000fd8000bf21270 */
[----:B------:R-:W-:-:S05]  /*1f70*/  VOTEU.ANY UP0, P0 ;  /* 0x00000000003f7886 */ /* 0x000fca0000000100 */
[----:B------:R-:W-:-:S04]  /*1f80*/  @UP0 USEL UR4, UR40, 0x1, UP1 ;  /* 0x0000000128040887 */ /* 0x000fc80008800000 */
[----:B------:R-:W-:-:S06]  /*1f90*/  @UP0 UIADD3 UR4, UR39, UR40, -UR4 ;  /* 0x0000002827040290 */ /* 0x000fcc000fffe804 */
[----:B------:R-:W-:-:S04]  /*1fa0*/  IMAD.U32 R0, RZ, RZ, UR4 ;  /* 0x00000004ff007e24 */ /* 0x000fc8000f8e00ff */
[----:B------:R-:W-:-:S05]  /*1fb0*/  @P0 IMAD.SHL.U32 R0, R0, 0x8, RZ ;  /* 0x0000000800000824 */ /* 0x000fca00078e00ff */
[----:B------:R-:W-:-:S04]  /*1fc0*/  @P0 LOP3.LUT R0, R0, 0x18, RZ, 0xc0, !PT ;  /* 0x0000001800000812 */ /* 0x000fc800078ec0ff */
[----:B------:R-:W-:-:S04]  /*1fd0*/  @P0 IADD3 R3, R6, 0x20, R0 ;  /* 0x0000002006030810 */ /* 0x000fc80007ffe000 */
[----:B------:R-:W-:-:S04]  /*1fe0*/  @P0 PRMT R3, R22, 0x654, R3 ;  /* 0x0000065416030816 */ /* 0x000fc80000000003 */
[----:B------:R2:W-:Y:S01]  /*1ff0*/  @P0 SYNCS.ARRIVE.TRANS64.RED.A1T0 RZ, [R3+URZ], RZ ;  /* 0x000000ff03ff09a7 */ /* 0x0005e2000810043f */
[----:B------:R-:W-:-:S13]  /*2000*/  ISETP.GT.U32.AND P0, PT, R19, 0x1, PT ;  /* 0x000000011300780c */ /* 0x000fda0003f04070 */
[----:B--2---:R-:W-:Y:S05]  /*2010*/  @P0 BRA `(.L_x_30) ;  /* 0x0000000000040947 */ /* 0x004fea0003800000 */
[----:B------:R-:W-:Y:S01]  /*2020*/  BPT.TRAP 0x1 ;  /* 0x000000040000795c */ /* 0x000fe20000300000 */
.L_x_30:
[----:B------:R-:W2:Y:S01]  /*2030*/  LDC R6, c[0x0][0x288] ;  /* 0x0000a200ff067b82 */ /* 0x000ea20000000800 */
[--C-:B------:R-:W-:Y:S01]  /*2040*/  SHF.R.U32.HI R0, RZ, 0x2, R18.reuse ;  /* 0x00000002ff007819 */ /* 0x100fe20000011612 */
[----:B------:R-:W-:Y:S01]  /*2050*/  UIADD3 UR39, UR40, UR39, URZ ;  /* 0x0000002728277290 */ /* 0x000fe2000fffe03f */
[----:B01----:R-:W-:Y:S01]  /*2060*/  SHF.R.U32.HI R5, RZ, 0x7, R18 ;  /* 0x00000007ff057819 */ /* 0x003fe20000011612 */
[----:B------:R-:W-:Y:S01]  /*2070*/  IMAD.SHL.U32 R11, R90, 0x40, RZ ;  /* 0x000000405a0b7824 */ /* 0x000fe200078e00ff */
[----:B------:R-:W-:Y:S01]  /*2080*/  LOP3.LUT R3, R0, 0x7, RZ, 0xc0, !PT ;  /* 0x0000000700037812 */ /* 0x000fe200078ec0ff */
[----:B------:R-:W-:Y:S01]  /*2090*/  USHF.R.U32.HI UR4, URZ, 0x2, UR39 ;  /* 0x000000023f047899 */ /* 0x000fe20008011627 */
[----:B------:R-:W-:Y:S01]  /*20a0*/  LOP3.LUT R0, R5, 0x1, RZ, 0xc0, !PT ;  /* 0x0000000105007812 */ /* 0x000fe200078ec0ff */
[----:B------:R-:W-:Y:S01]  /*20b0*/  ULDC UR8, c[0x0][0x284] ;  /* 0x0000a10000087ab9 */ /* 0x000fe20000000800 */
[C---:B------:R-:W-:Y:S01]  /*20c0*/  LOP3.LUT R4, R18.reuse, 0x60, RZ, 0xc0, !PT ;  /* 0x0000006012047812 */ /* 0x040fe200078ec0ff */
[----:B------:R-:W-:Y:S01]  /*20d0*/  ULOP3.LUT UR4, UR4, 0x1, URZ, 0xc0, !UPT ;  /* 0x0000000104047892 */ /* 0x000fe2000f8ec03f */
[----:B------:R-:W-:Y:S01]  /*20e0*/  LOP3.LUT R5, R18, 0x3, RZ, 0xc0, !PT ;  /* 0x0000000312057812 */ /* 0x000fe200078ec0ff */
[----:B------:R-:W-:Y:S01]  /*20f0*/  IMAD.SHL.U32 R8, R0, 0x40, RZ ;  /* 0x0000004000087824 */ /* 0x000fe200078e00ff */
[----:B------:R-:W-:Y:S01]  /*2100*/  SHF.R.U32.HI R4, RZ, 0x1, R4 ;  /* 0x00000001ff047819 */ /* 0x000fe20000011604 */
[----:B------:R-:W-:Y:S01]  /*2110*/  UISETP.GT.U32.AND UP1, UPT, UR39, 0x3, UPT ;  /* 0x000000032700788c */ /* 0x000fe2000bf24070 */
[----:B------:R-:W-:Y:S01]  /*2120*/  SHF.R.S32.HI R15, RZ, 0x1f, R23 ;  /* 0x0000001fff0f7819 */ /* 0x000fe20000011417 */
[----:B------:R-:W-:Y:S01]  /*2130*/  UISETP.NE.U32.AND UP0, UPT, UR4, 0x1, UPT ;  /* 0x000000010400788c */ /* 0x000fe2000bf05070 */
[--C-:B------:R-:W-:Y:S01]  /*2140*/  IADD3 R7, RZ, -R4, -R3.reuse ;  /* 0x80000004ff077210 */ /* 0x100fe20007ffe803 */
[----:B------:R-:W-:Y:S01]  /*2150*/  ULDC.64 UR6, c[0x0][0x5d0] ;  /* 0x0001740000067ab9 */ /* 0x000fe20000000a00 */
[----:B------:R-:W-:Y:S01]  /*2160*/  LOP3.LUT R3, R8, 0x40, R3, 0xe2, !PT ;  /* 0x0000004008037812 */ /* 0x000fe200078ee203 */
[----:B------:R-:W-:Y:S01]  /*2170*/  IMAD.SHL.U32 R8, R18, 0x2, RZ ;  /* 0x0000000212087824 */ /* 0x000fe200078e00ff */
[----:B------:R-:W-:Y:S01]  /*2180*/  UISETP.LT.U32.AND UP1, UPT, UR40, 0x4, UP1 ;  /* 0x000000042800788c */ /* 0x000fe20008f21070 */
[----:B------:R-:W-:Y:S01]  /*2190*/  IMAD R0, R0, -0x40, R7 ;  /* 0xffffffc000007824 */ /* 0x000fe200078e0207 */
[----:B------:R-:W-:Y:S01]  /*21a0*/  UISETP.GT.U32.AND UP0, UPT, UR40, 0x3, !UP0 ;  /* 0x000000032800788c */ /* 0x000fe2000c704070 */
[----:B--2---:R-:W-:Y:S01]  /*21b0*/  IMAD R10, R5, -0x2, R6 ;  /* 0xfffffffe050a7824 */ /* 0x004fe200078e0206 */
[C---:B------:R-:W-:Y:S01]  /*21c0*/  ISETP.GE.AND P0, PT, R11.reuse, R6, PT ;  /* 0x000000060b00720c */ /* 0x040fe20003f06270 */
[C---:B------:R-:W-:Y:S01]  /*21d0*/  IMAD.SHL.U32 R5, R98.reuse, 0x100, RZ ;  /* 0x0000010062057824 */ /* 0x040fe200078e00ff */
[----:B------:R-:W-:Y:S01]  /*21e0*/  LOP3.LUT R8, R11, 0x6, R8, 0xf8, !PT ;  /* 0x000000060b087812 */ /* 0x000fe200078ef808 */
[----:B------:R-:W-:Y:S01]  /*21f0*/  IMAD R6, R15, UR6, RZ ;  /* 0x000000060f067c24 */ /* 0x000fe2000f8e02ff */
[----:B------:R-:W-:Y:S01]  /*2200*/  USEL UR5, URZ, 0x1, !UP1 ;  /* 0x000000013f057887 */ /* 0x000fe2000c800000 */
[----:B------:R-:W-:Y:S01]  /*2210*/  IMAD.WIDE R98, R98, 0x100, RZ ;  /* 0x0000010062627825 */ /* 0x000fe200078e02ff */
[----:B------:R-:W-:Y:S01]  /*2220*/  ISETP.GE.OR P0, PT, R5, UR8, P0 ;  /* 0x0000000805007c0c */ /* 0x000fe20008706670 */
[----:B------:R-:W-:Y:S01]  /*2230*/  USEL UR4, URZ, 0x1, !UP0 ;  /* 0x000000013f047887 */ /* 0x000fe2000c000000 */
[----:B------:R-:W-:Y:S01]  /*2240*/  SHF.R.S32.HI R9, RZ, 0x1f, R8 ;  /* 0x0000001fff097819 */ /* 0x000fe20000011408 */
[----:B------:R-:W-:Y:S01]  /*2250*/  IMAD R13, R23, UR7, R6 ;  /* 0x00000007170d7c24 */ /* 0x000fe2000f8e0206 */
[----:B------:R-:W-:Y:S01]  /*2260*/  LOP3.LUT R113, R98, R3, R4, 0xfe, !PT ;  /* 0x0000000362717212 */ /* 0x000fe200078efe04 */
[----:B------:R-:W-:Y:S01]  /*2270*/  ULOP3.LUT UR39, UR39, 0x3, URZ, 0xc0, !UPT ;  /* 0x0000000327277892 */ /* 0x000fe2000f8ec03f */
[----:B------:R-:W-:Y:S01]  /*2280*/  IADD3 R3, -R5, UR8, R0 ;  /* 0x0000000805037c10 */ /* 0x000fe2000fffe100 */
[----:B------:R-:W-:Y:S01]  /*2290*/  IMAD.WIDE.U32 R6, R23, UR6, R8 ;  /* 0x0000000617067c25 */ /* 0x000fe2000f8e0008 */
[----:B------:R-:W-:-:S03]  /*22a0*/  ULOP3.LUT UR38, UR4, UR38, UR5, 0x96, !UPT ;  /* 0x0000002604267292 */ /* 0x000fc6000f8e9605 */
[----:B------:R-:W-:Y:S02]  /*22b0*/  IMAD.IADD R7, R7, 0x1, R13 ;  /* 0x0000000107077824 */ /* 0x000fe400078e020d */
[----:B------:R-:W-:Y:S02]  /*22c0*/  IMAD.IADD R4, R10, 0x1, -R11 ;  /* 0x000000010a047824 */ /* 0x000fe400078e0a0b */
[----:B------:R-:W-:Y:S01]  /*22d0*/  IMAD.MOV.U32 R0, RZ, RZ, -0x1 ;  /* 0xffffffffff007424 */ /* 0x000fe200078e00ff */
[----:B------:R-:W-:Y:S06]  /*22e0*/  @P0 BRA `(.L_x_32) ;  /* 0x0000004800f40947 */ /* 0x000fec0003800000 */
[----:B------:R-:W0:Y:S01]  /*22f0*/  LDC.64 R10, c[0x0][0x5c8] ;  /* 0x00017200ff0a7b82 */ /* 0x000e220000000a00 */
[----:B-----5:R-:W-:Y:S01]  /*2300*/  FSETP.NEU.AND P1, PT, R89, RZ, PT ;  /* 0x000000ff5900720b */ /* 0x020fe20003f2d000 */
[----:B------:R-:W-:Y:S01]  /*2310*/  BSSY B0, `(.L_x_32) ;  /* 0x00004ba000007945 */ /* 0x000fe20003800000 */
[----:B------:R-:W-:-:S04]  /*2320*/  ISETP.GT.AND P5, PT, R4, RZ, PT ;  /* 0x000000ff0400720c */ /* 0x000fc80003fa4270 */
[----:B------:R-:W-:Y:S01]  /*2330*/  ISETP.GT.AND P0, PT, R3, RZ, P5 ;  /* 0x000000ff0300720c */ /* 0x000fe20002f04270 */
[-C--:B0-----:R-:W-:Y:S02]  /*2340*/  IMAD R12, R99, R10.reuse, RZ ;  /* 0x0000000a630c7224 */ /* 0x081fe400078e02ff */
[----:B------:R-:W-:-:S04]  /*2350*/  IMAD.WIDE.U32 R104, R113, R10, R6 ;  /* 0x0000000a71687225 */ /* 0x000fc800078e0006 */
[----:B------:R-:W-:-:S04]  /*2360*/  IMAD R5, R113, R11, R12 ;  /* 0x0000000b71057224 */ /* 0x000fc800078e020c */
[----:B------:R-:W-:Y:S01]  /*2370*/  IMAD.IADD R107, R105, 0x1, R5 ;  /* 0x00000001696b7824 */ /* 0x000fe200078e0205 */
[----:B------:R-:W-:Y:S06]  /*2380*/  @!P1 BRA `(.L_x_33) ;  /* 0x00000034000c9947 */ /* 0x000fec0003800000 */
[----:B------:R-:W0:Y:S01]  /*2390*/  LDC.64 R20, c[0x0][0x5b8] ;  /* 0x00016e00ff147b82 */ /* 0x000e220000000a00 */
[----:B------:R-:W-:-:S07]  /*23a0*/  ULDC.64 UR4, c[0x0][0x5c0] ;  /* 0x0001700000047ab9 */ /* 0x000fce0000000a00 */
[----:B------:R-:W1:Y:S08]  /*23b0*/  LDC.64 R96, c[0x0][0x5b0] ;  /* 0x00016c00ff607b82 */ /* 0x000e700000000a00 */
[----:B------:R-:W2:Y:S01]  /*23c0*/  LDC.64 R12, c[0x0][0x5a8] ;  /* 0x00016a00ff0c7b82 */ /* 0x000ea20000000a00 */
[-C--:B0-----:R-:W-:Y:S02]  /*23d0*/  IMAD R6, R15, R20.reuse, RZ ;  /* 0x000000140f067224 */ /* 0x081fe400078e02ff */
[----:B------:R-:W-:-:S04]  /*23e0*/  IMAD.WIDE.U32 R94, R23, R20, R8 ;  /* 0x00000014175e7225 */ /* 0x000fc800078e0008 */
[----:B------:R-:W-:Y:S02]  /*23f0*/  IMAD R111, R23, R21, R6 ;  /* 0x00000015176f7224 */ /* 0x000fe400078e0206 */
[-C--:B-1----:R-:W-:Y:S02]  /*2400*/  IMAD R6, R99, R96.reuse, RZ ;  /* 0x0000006063067224 */ /* 0x082fe400078e02ff */
[----:B------:R-:W-:Y:S02]  /*2410*/  IMAD.IADD R93, R95, 0x1, R111 ;  /* 0x000000015f5d7824 */ /* 0x000fe400078e026f */
[----:B------:R-:W-:Y:S02]  /*2420*/  IMAD.MOV.U32 R92, RZ, RZ, R94 ;  /* 0x000000ffff5c7224 */ /* 0x000fe400078e005e */
[C---:B------:R-:W-:Y:S02]  /*2430*/  IMAD R21, R113.reuse, R97, R6 ;  /* 0x0000006171157224 */ /* 0x040fe400078e0206 */
[----:B------:R-:W-:-:S04]  /*2440*/  IMAD.WIDE.U32 R6, R113, R96, R92 ;  /* 0x0000006071067225 */ /* 0x000fc800078e005c */
[----:B------:R-:W-:Y:S01]  /*2450*/  IMAD.IADD R5, R7, 0x1, R21 ;  /* 0x0000000107057824 */ /* 0x000fe200078e0215 */
[----:B--2---:R-:W-:-:S04]  /*2460*/  LEA R90, P1, R6, R12, 0x1 ;  /* 0x0000000c065a7211 */ /* 0x004fc800078208ff */
[----:B------:R-:W-:-:S05]  /*2470*/  LEA.HI.X R91, R6, R13, R5, 0x1, P1 ;  /* 0x0000000d065b7211 */ /* 0x000fca00008f0c05 */
[----:B------:R-:W2:Y:S01]  /*2480*/  @P0 LDG.E.LTC128B.U16 R5, desc[UR36][R90.64] ;  /* 0x000000245a050981 */ /* 0x000ea2000c1e1520 */
[----:B------:R-:W-:Y:S01]  /*2490*/  ISETP.GT.AND P3, PT, R4, 0x1, PT ;  /* 0x000000010400780c */ /* 0x000fe20003f64270 */
[----:B------:R-:W-:Y:S01]  /*24a0*/  IMAD.WIDE.U32 R6, R113, R96, R8 ;  /* 0x0000006071067225 */ /* 0x000fe200078e0008 */
[----:B------:R-:W-:Y:S03]  /*24b0*/  BSSY B1, `(.L_x_34) ;  /* 0x0000013000017945 */ /* 0x000fe60003800000 */
[----:B------:R-:W-:Y:S02]  /*24c0*/  IMAD.IADD R7, R21, 0x1, R7 ;  /* 0x0000000115077824 */ /* 0x000fe400078e0207 */
[----:B------:R-:W-:-:S04]  /*24d0*/  IMAD.WIDE.U32 R100, R23, R20, R6 ;  /* 0x0000001417647225 */ /* 0x000fc800078e0006 */
[----:B------:R-:W-:Y:S01]  /*24e0*/  IMAD.IADD R7, R111, 0x1, R101 ;  /* 0x000000016f077824 */ /* 0x000fe200078e0265 */
[----:B------:R-:W-:Y:S02]  /*24f0*/  LEA R6, P2, R100, R12, 0x1 ;  /* 0x0000000c64067211 */ /* 0x000fe400078408ff */
[----:B------:R-:W-:Y:S02]  /*2500*/  SHF.L.U64.HI R101, R96, 0x3, R97 ;  /* 0x0000000360657819 */ /* 0x000fe40000010261 */
[----:B------:R-:W-:Y:S01]  /*2510*/  LEA.HI.X R7, R100, R13, R7, 0x1, P2 ;  /* 0x0000000d64077211 */ /* 0x000fe200010f0c07 */
[----:B------:R-:W-:Y:S02]  /*2520*/  IMAD.SHL.U32 R100, R96, 0x8, RZ ;  /* 0x0000000860647824 */ /* 0x000fe400078e00ff */
[----:B--2---:R-:W-:-:S04]  /*2530*/  IMAD.U32 R14, R5, 0x10000, RZ ;  /* 0x00010000050e7824 */ /* 0x004fc800078e00ff */
[----:B------:R-:W-:Y:S01]  /*2540*/  FMUL R15, R14, R89 ;  /* 0x000000590e0f7220 */ /* 0x000fe20000400000 */
[----:B------:R-:W-:-:S03]  /*2550*/  LEA R14, P1, R104, UR4, 0x1 ;  /* 0x00000004680e7c11 */ /* 0x000fc6000f8208ff */
[----:B------:R-:W-:Y:S01]  /*2560*/  FFMA R56, R56, R88, R15 ;  /* 0x0000005838387223 */ /* 0x000fe2000000000f */
[----:B------:R-:W-:Y:S02]  /*2570*/  LEA.HI.X R15, R104, UR5, R107, 0x1, P1 ;  /* 0x00000005680f7c11 */ /* 0x000fe400088f0c6b */
[----:B------:R-:W-:Y:S02]  /*2580*/  ISETP.GT.AND P1, PT, R3, RZ, P3 ;  /* 0x000000ff0300720c */ /* 0x000fe40001f24270 */
[----:B------:R-:W-:Y:S02]  /*2590*/  F2FP.BF16.F32.PACK_AB R56, RZ, R56 ;  /* 0x00000038ff38723e */ /* 0x000fe400000010ff */
[----:B------:R-:W-:-:S03]  /*25a0*/  P2R R107, PR, RZ, 0x8 ;  /* 0x00000008ff6b7803 */ /* 0x000fc60000000000 */
[----:B------:R0:W-:Y:S06]  /*25b0*/  @P0 STG.E.U16 desc[UR36][R14.64], R56 ;  /* 0x000000380e000986 */ /* 0x0001ec000c101524 */
[----:B------:R-:W-:Y:S05]  /*25c0*/  @!P1 BRA `(.L_x_35) ;  /* 0x0000000000049947 */ /* 0x000fea0003800000 */
[----:B------:R1:W5:Y:S02]  /*25d0*/  LDG.E.LTC128B.U16 R5, desc[UR36][R6.64+0x2] ;  /* 0x0000022406057981 */ /* 0x000364000c1e1520 */
.L_x_35:
[----:B------:R-:W-:Y:S05]  /*25e0*/  BSYNC B1 ;  /* 0x0000000000017941 */ /* 0x000fea0003800000 */
.L_x_34:
[----:B0----5:R-:W-:Y:S01]  /*25f0*/  IMAD.U32 R56, R5, 0x10000, RZ ;  /* 0x0001000005387824 */ /* 0x021fe200078e00ff */
[----:B------:R-:W-:Y:S01]  /*2600*/  ISETP.GT.AND P0, PT, R3, 0x8, P5 ;  /* 0x000000080300780c */ /* 0x000fe20002f04270 */
[----:B------:R-:W-:-:S04]  /*2610*/  IMAD.WIDE.U32 R104, R113, R96, R100 ;  /* 0x0000006071687225 */ /* 0x000fc800078e0064 */
[----:B------:R-:W-:Y:S01]  /*2620*/  FMUL R56, R56, R89 ;  /* 0x0000005938387220 */ /* 0x000fe20000400000 */
[----:B------:R-:W-:Y:S01]  /*2630*/  IMAD.IADD R105, R21, 0x1, R105 ;  /* 0x0000000115697824 */ /* 0x000fe200078e0269 */
[----:B------:R-:W-:Y:S02]  /*2640*/  IADD3 R21, P2, R94, R104, RZ ;  /* 0x000000685e157210 */ /* 0x000fe40007f5e0ff */
[----:B------:R-:W-:-:S03]  /*2650*/  FFMA R56, R57, R88, R56 ;  /* 0x0000005839387223 */ /* 0x000fc60000000038 */
[----:B------:R-:W-:Y:S01]  /*2660*/  IMAD.X R106, R105, 0x1, R93, P2 ;  /* 0x00000001696a7824 */ /* 0x000fe200010e065d */
[C---:B------:R-:W-:Y:S02]  /*2670*/  LEA R90, P2, R21.reuse, R12, 0x1 ;  /* 0x0000000c155a7211 */ /* 0x040fe400078408ff */
[----:B------:R-:W-:Y:S02]  /*2680*/  F2FP.BF16.F32.PACK_AB R56, RZ, R56 ;  /* 0x00000038ff38723e */ /* 0x000fe400000010ff */
[--C-:B------:R-:W-:Y:S02]  /*2690*/  LEA.HI.X R91, R21, R13, R106.reuse, 0x1, P2 ;  /* 0x0000000d155b7211 */ /* 0x100fe400010f0c6a */
[----:B------:R-:W-:Y:S02]  /*26a0*/  PRMT R57, R56, 0x7610, R57 ;  /* 0x0000761038397816 */ /* 0x000fe40000000039 */
[----:B------:R-:W-:-:S03]  /*26b0*/  PRMT R106, R5, 0x7610, R106 ;  /* 0x00007610056a7816 */ /* 0x000fc6000000006a */
[----:B------:R0:W-:Y:S04]  /*26c0*/  @P1 STG.E.U16 desc[UR36][R14.64+0x2], R57 ;  /* 0x000002390e001986 */ /* 0x0001e8000c101524 */
[----:B------:R2:W3:Y:S01]  /*26d0*/  @P0 LDG.E.LTC128B.U16 R106, desc[UR36][R90.64] ;  /* 0x000000245a6a0981 */ /* 0x0004e2000c1e1520 */
[----:B------:R-:W-:Y:S01]  /*26e0*/  IADD3 R104, P1, R8, R104, RZ ;  /* 0x0000006808687210 */ /* 0x000fe20007f3e0ff */
[----:B------:R-:W-:Y:S01]  /*26f0*/  IMAD.SHL.U32 R109, R10, 0x10, RZ ;  /* 0x000000100a6d7824 */ /* 0x000fe200078e00ff */
[----:B------:R-:W-:Y:S03]  /*2700*/  BSSY B1, `(.L_x_36) ;  /* 0x0000011000017945 */ /* 0x000fe60003800000 */
[----:B------:R-:W-:-:S02]  /*2710*/  IMAD.X R105, R9, 0x1, R105, P1 ;  /* 0x0000000109697824 */ /* 0x000fc400008e0669 */
[----:B------:R-:W-:Y:S01]  /*2720*/  IMAD.WIDE.U32 R104, R23, R20, R104 ;  /* 0x0000001417687225 */ /* 0x000fe200078e0068 */
[----:B--2---:R-:W-:-:S03]  /*2730*/  IADD3 R90, P2, R109, R14, RZ ;  /* 0x0000000e6d5a7210 */ /* 0x004fc60007f5e0ff */
[----:B------:R-:W-:Y:S01]  /*2740*/  IMAD.IADD R21, R111, 0x1, R105 ;  /* 0x000000016f157824 */ /* 0x000fe200078e0269 */
[----:B------:R-:W-:-:S05]  /*2750*/  SHF.L.U64.HI R105, R10, 0x4, R11 ;  /* 0x000000040a697819 */ /* 0x000fca000001020b */
[----:B------:R-:W-:Y:S02]  /*2760*/  IMAD.X R91, R105, 0x1, R15, P2 ;  /* 0x00000001695b7824 */ /* 0x000fe400010e060f */
[----:B---3--:R-:W-:-:S04]  /*2770*/  IMAD.U32 R56, R106, 0x10000, RZ ;  /* 0x000100006a387824 */ /* 0x008fc800078e00ff */
[----:B------:R-:W-:Y:S01]  /*2780*/  FMUL R5, R56, R89 ;  /* 0x0000005938057220 */ /* 0x000fe20000400000 */
[----:B------:R-:W-:-:S03]  /*2790*/  LEA R56, P1, R104, R12, 0x1 ;  /* 0x0000000c68387211 */ /* 0x000fc600078208ff */
[----:B------:R-:W-:Y:S01]  /*27a0*/  FFMA R5, R58, R88, R5 ;  /* 0x000000583a057223 */ /* 0x000fe20000000005 */
[----:B0-----:R-:W-:Y:S02]  /*27b0*/  LEA.HI.X R57, R104, R13, R21, 0x1, P1 ;  /* 0x0000000d68397211 */ /* 0x001fe400008f0c15 */
[----:B------:R-:W-:Y:S02]  /*27c0*/  ISETP.GT.AND P1, PT, R3, 0x8, P3 ;  /* 0x000000080300780c */ /* 0x000fe40001f24270 */
[----:B------:R-:W-:-:S05]  /*27d0*/  F2FP.BF16.F32.PACK_AB R5, RZ, R5 ;  /* 0x00000005ff05723e */ /* 0x000fca00000010ff */
[----:B------:R0:W-:Y:S06]  /*27e0*/  @P0 STG.E.U16 desc[UR36][R90.64], R5 ;  /* 0x000000055a000986 */ /* 0x0001ec000c101524 */
[----:B------:R-:W-:Y:S05]  /*27f0*/  @!P1 BRA `(.L_x_37) ;  /* 0x0000000000049947 */ /* 0x000fea0003800000 */
[----:B------:R2:W5:Y:S02]  /*2800*/  LDG.E.LTC128B.U16 R106, desc[UR36][R56.64+0x2] ;  /* 0x00000224386a7981 */ /* 0x000564000c1e1520 */
.L_x_37:
[----:B------:R-:W-:Y:S05]  /*2810*/  BSYNC B1 ;  /* 0x0000000000017941 */ /* 0x000fea0003800000 */
.L_x_36:
[----:B-----5:R-:W-:Y:S01]  /*2820*/  IMAD.U32 R58, R106, 0x10000, RZ ;  /* 0x000100006a3a7824 */ /* 0x020fe200078e00ff */
[C---:B------:R-:W-:Y:S01]  /*2830*/  SHF.L.U64.HI R21, R10.reuse, 0x8, R11 ;  /* 0x000000080a157819 */ /* 0x040fe2000001020b */
[----:B0-----:R-:W-:Y:S01]  /*2840*/  IMAD.SHL.U32 R5, R10, 0x100, RZ ;  /* 0x000001000a057824 */ /* 0x001fe200078e00ff */
[----:B------:R-:W-:Y:S01]  /*2850*/  ISETP.GT.AND P3, PT, R4, 0x8, PT ;  /* 0x000000080400780c */ /* 0x000fe20003f64270 */
[----:B------:R-:W-:Y:S01]  /*2860*/  FMUL R58, R58, R89 ;  /* 0x000000593a3a7220 */ /* 0x000fe20000400000 */
[----:B------:R-:W-:Y:S02]  /*2870*/  BSSY B1, `(.L_x_38) ;  /* 0x000000d000017945 */ /* 0x000fe40003800000 */
[----:B------:R-:W-:Y:S01]  /*2880*/  IADD3 R10, P0, P2, R5, R14, R109 ;  /* 0x0000000e050a7210 */ /* 0x000fe20007a1e06d */
[----:B------:R-:W-:Y:S01]  /*2890*/  FFMA R58, R59, R88, R58 ;  /* 0x000000583b3a7223 */ /* 0x000fe2000000003a */
[----:B------:R-:W-:Y:S01]  /*28a0*/  IMAD.MOV.U32 R59, RZ, RZ, R91 ;  /* 0x000000ffff3b7224 */ /* 0x000fe200078e005b */
[----:B------:R-:W-:-:S02]  /*28b0*/  P2R R108, PR, RZ, 0x8 ;  /* 0x00000008ff6c7803 */ /* 0x000fc40000000000 */
[----:B------:R-:W-:Y:S02]  /*28c0*/  IADD3.X R11, R21, R15, R105, P0, P2 ;  /* 0x0000000f150b7210 */ /* 0x000fe400007e4469 */
[----:B------:R-:W-:Y:S02]  /*28d0*/  F2FP.BF16.F32.PACK_AB R58, RZ, R58 ;  /* 0x0000003aff3a723e */ /* 0x000fe400000010ff */
[----:B------:R-:W-:Y:S02]  /*28e0*/  ISETP.GT.AND P0, PT, R3, RZ, P3 ;  /* 0x000000ff0300720c */ /* 0x000fe40001f04270 */
[----:B------:R-:W-:Y:S01]  /*28f0*/  PRMT R104, R58, 0x7610, R104 ;  /* 0x000076103a687816 */ /* 0x000fe20000000068 */
[----:B------:R-:W-:-:S05]  /*2900*/  IMAD.MOV.U32 R58, RZ, RZ, R90 ;  /* 0x000000ffff3a7224 */ /* 0x000fca00078e005a */
[----:B------:R0:W-:Y:S05]  /*2910*/  @P1 STG.E.U16 desc[UR36][R58.64+0x2], R104 ;  /* 0x000002683a001986 */ /* 0x0001ea000c101524 */
[----:B------:R-:W-:Y:S05]  /*2920*/  @!P0 BRA `(.L_x_39) ;  /* 0x0000000000048947 */ /* 0x000fea0003800000 */
[----:B------:R3:W5:Y:S02]  /*2930*/  LDG.E.LTC128B.U16 R106, desc[UR36][R6.64+0x10] ;  /* 0x00001024066a7981 */ /* 0x000764000c1e1520 */
.L_x_39:
[----:B------:R-:W-:Y:S05]  /*2940*/  BSYNC B1 ;  /* 0x0000000000017941 */ /* 0x000fea0003800000 */
.L_x_38:
[----:B0----5:R-:W-:Y:S01]  /*2950*/  IMAD.U32 R104, R106, 0x10000, RZ ;  /* 0x000100006a687824 */ /* 0x021fe200078e00ff */
[----:B------:R-:W-:Y:S01]  /*2960*/  ISETP.GT.AND P1, PT, R4, 0x9, PT ;  /* 0x000000090400780c */ /* 0x000fe20003f24270 */
[----:B------:R-:W-:Y:S02]  /*2970*/  BSSY B1, `(.L_x_40) ;  /* 0x0000009000017945 */ /* 0x000fe40003800000 */
[----:B------:R-:W-:Y:S01]  /*2980*/  FMUL R105, R104, R89 ;  /* 0x0000005968697220 */ /* 0x000fe20000400000 */
[----:B------:R-:W-:-:S03]  /*2990*/  P2R R104, PR, RZ, 0x2 ;  /* 0x00000002ff687803 */ /* 0x000fc60000000000 */
[----:B------:R-:W-:-:S05]  /*29a0*/  FFMA R105, R60, R88, R105 ;  /* 0x000000583c697223 */ /* 0x000fca0000000069 */
[----:B------:R-:W-:-:S05]  /*29b0*/  F2FP.BF16.F32.PACK_AB R105, RZ, R105 ;  /* 0x00000069ff69723e */ /* 0x000fca00000010ff */
[----:B------:R0:W-:Y:S01]  /*29c0*/  @P0 STG.E.U16 desc[UR36][R14.64+0x10], R105 ;  /* 0x000010690e000986 */ /* 0x0001e2000c101524 */
[----:B------:R-:W-:-:S13]  /*29d0*/  ISETP.GT.AND P0, PT, R3, RZ, P1 ;  /* 0x000000ff0300720c */ /* 0x000fda0000f04270 */
[----:B0-----:R-:W-:Y:S05]  /*29e0*/  @!P0 BRA `(.L_x_41) ;  /* 0x0000000000048947 */ /* 0x001fea0003800000 */
[----:B------:R0:W5:Y:S02]  /*29f0*/  LDG.E.LTC128B.U16 R106, desc[UR36][R6.64+0x12] ;  /* 0x00001224066a7981 */ /* 0x000164000c1e1520 */
.L_x_41:
[----:B------:R-:W-:Y:S05]  /*2a00*/  BSYNC B1 ;  /* 0x0000000000017941 */ /* 0x000fea0003800000 */
.L_x_40:
[----:B-----5:R-:W-:Y:S01]  /*2a10*/  IMAD.U32 R60, R106, 0x10000, RZ ;  /* 0x000100006a3c7824 */ /* 0x020fe200078e00ff */
[----:B------:R-:W-:Y:S03]  /*2a20*/  BSSY B1, `(.L_x_42) ;  /* 0x0000008000017945 */ /* 0x000fe60003800000 */
[----:B------:R-:W-:-:S04]  /*2a30*/  FMUL R60, R60, R89 ;  /* 0x000000593c3c7220 */ /* 0x000fc80000400000 */
[----:B------:R-:W-:-:S05]  /*2a40*/  FFMA R60, R61, R88, R60 ;  /* 0x000000583d3c7223 */ /* 0x000fca000000003c */
[----:B------:R-:W-:-:S05]  /*2a50*/  F2FP.BF16.F32.PACK_AB R60, RZ, R60 ;  /* 0x0000003cff3c723e */ /* 0x000fca00000010ff */
[----:B------:R4:W-:Y:S01]  /*2a60*/  @P0 STG.E.U16 desc[UR36][R14.64+0x12], R60 ;  /* 0x0000123c0e000986 */ /* 0x0009e2000c101524 */
[----:B------:R-:W-:-:S13]  /*2a70*/  ISETP.GT.AND P0, PT, R3, 0x8, P3 ;  /* 0x000000080300780c */ /* 0x000fda0001f04270 */
[----:B----4-:R-:W-:Y:S05]  /*2a80*/  @!P0 BRA `(.L_x_43) ;  /* 0x0000000000048947 */ /* 0x010fea0003800000 */
[----:B------:R4:W5:Y:S02]  /*2a90*/  LDG.E.LTC128B.U16 R106, desc[UR36][R56.64+0x10] ;  /* 0x00001024386a7981 */ /* 0x000964000c1e1520 */
.L_x_43:
[----:B------:R-:W-:Y:S05]  /*2aa0*/  BSYNC B1 ;  /* 0x0000000000017941 */ /* 0x000fea0003800000 */
.L_x_42:
[----:B-----5:R-:W-:Y:S01]  /*2ab0*/  IMAD.U32 R60, R106, 0x10000, RZ ;  /* 0x000100006a3c7824 */ /* 0x020fe200078e00ff */
[----:B------:R-:W-:Y:S03]  /*2ac0*/  BSSY B1, `(.L_x_44) ;  /* 0x000000a000017945 */ /* 0x000fe60003800000 */
[----:B------:R-:W-:-:S04]  /*2ad0*/  FMUL R61, R60, R89 ;  /* 0x000000593c3d7220 */ /* 0x000fc80000400000 */
[----:B------:R-:W-:-:S05]  /*2ae0*/  FFMA R61, R62, R88, R61 ;  /* 0x000000583e3d7223 */ /* 0x000fca000000003d */
[----:B------:R-:W-:-:S05]  /*2af0*/  F2FP.BF16.F32.PACK_AB R61, RZ, R61 ;  /* 0x0000003dff3d723e */ /* 0x000fca00000010ff */
[----:B------:R0:W-:Y:S01]  /*2b00*/  @P0 STG.E.U16 desc[UR36][R58.64+0x10], R61 ;  /* 0x0000103d3a000986 */ /* 0x0001e2000c101524 */
[----:B------:R-:W-:-:S05]  /*2b10*/  IADD3 R113, P0, R113, 0x80, RZ ;  /* 0x0000008071717810 */ /* 0x000fca0007f1e0ff */
[----:B------:R-:W-:Y:S01]  /*2b20*/  IMAD.X R99, RZ, RZ, R99, P0 ;  /* 0x000000ffff637224 */ /* 0x000fe200000e0663 */
[----:B------:R-:W-:-:S13]  /*2b30*/  ISETP.GT.AND P0, PT, R3, 0x8, P1 ;  /* 0x000000080300780c */ /* 0x000fda0000f04270 */
[----:B0-----:R-:W-:Y:S05]  /*2b40*/  @!P0 BRA `(.L_x_45) ;  /* 0x0000000000048947 */ /* 0x001fea0003800000 */
[----:B------:R0:W5:Y:S02]  /*2b50*/  LDG.E.LTC128B.U16 R106, desc[UR36][R56.64+0x12] ;  /* 0x00001224386a7981 */ /* 0x000164000c1e1520 */
.L_x_45:
[----:B------:R-:W-:Y:S05]  /*2b60*/  BSYNC B1 ;  /* 0x0000000000017941 */ /* 0x000fea0003800000 */
.L_x_44:
[----:B-----5:R-:W-:Y:S01]  /*2b70*/  IMAD.U32 R60, R106, 0x10000, RZ ;  /* 0x000100006a3c7824 */ /* 0x020fe200078e00ff */
[----:B------:R-:W-:Y:S01]  /*2b80*/  ISETP.GT.AND P2, PT, R4, 0x10, PT ;  /* 0x000000100400780c */ /* 0x000fe20003f44270 */
[----:B------:R-:W-:Y:S01]  /*2b90*/  IMAD R62, R99, R96, RZ ;  /* 0x00000060633e7224 */ /* 0x000fe200078e02ff */
[----:B------:R-:W-:Y:S01]  /*2ba0*/  BSSY B1, `(.L_x_46) ;  /* 0x0000021000017945 */ /* 0x000fe20003800000 */
[----:B------:R-:W-:Y:S02]  /*2bb0*/  FMUL R60, R60, R89 ;  /* 0x000000593c3c7220 */ /* 0x000fe40000400000 */
[----:B------:R-:W-:Y:S02]  /*2bc0*/  IMAD R95, R113, R97, R62 ;  /* 0x00000061715f7224 */ /* 0x000fe400078e023e */
[----:B------:R-:W-:Y:S01]  /*2bd0*/  FFMA R60, R63, R88, R60 ;  /* 0x000000583f3c7223 */ /* 0x000fe2000000003c */
[----:B------:R-:W-:-:S04]  /*2be0*/  IMAD.WIDE.U32 R62, R113, R96, R8 ;  /* 0x00000060713e7225 */ /* 0x000fc800078e0008 */
[----:B------:R-:W-:Y:S01]  /*2bf0*/  F2FP.BF16.F32.PACK_AB R60, RZ, R60 ;  /* 0x0000003cff3c723e */ /* 0x000fe200000010ff */
[----:B------:R-:W-:-:S03]  /*2c00*/  IMAD.IADD R63, R95, 0x1, R63 ;  /* 0x000000015f3f7824 */ /* 0x000fc600078e023f */
[----:B------:R-:W-:Y:S01]  /*2c10*/  PRMT R99, R60, 0x7610, R99 ;  /* 0x000076103c637816 */ /* 0x000fe20000000063 */
[----:B------:R-:W-:-:S04]  /*2c20*/  IMAD.WIDE.U32 R60, R113, R96, R92 ;  /* 0x00000060713c7225 */ /* 0x000fc800078e005c */
[----:B------:R1:W-:Y:S01]  /*2c30*/  @P0 STG.E.U16 desc[UR36][R58.64+0x12], R99 ;  /* 0x000012633a000986 */ /* 0x0003e2000c101524 */
[----:B------:R-:W-:Y:S02]  /*2c40*/  IMAD.IADD R61, R61, 0x1, R95 ;  /* 0x000000013d3d7824 */ /* 0x000fe400078e025f */
[----:B------:R-:W-:-:S04]  /*2c50*/  IMAD.WIDE.U32 R96, R113, R96, R100 ;  /* 0x0000006071607225 */ /* 0x000fc800078e0064 */
[----:B------:R-:W-:Y:S02]  /*2c60*/  IMAD.IADD R97, R95, 0x1, R97 ;  /* 0x000000015f617824 */ /* 0x000fe400078e0261 */
[----:B-1----:R-:W-:Y:S01]  /*2c70*/  IMAD.WIDE.U32 R98, R23, R20, R62 ;  /* 0x0000001417627225 */ /* 0x002fe200078e003e */
[----:B------:R-:W-:-:S04]  /*2c80*/  LEA R62, P0, R60, R12, 0x1 ;  /* 0x0000000c3c3e7211 */ /* 0x000fc800078008ff */
[----:B------:R-:W-:Y:S01]  /*2c90*/  LEA.HI.X R63, R60, R13, R61, 0x1, P0 ;  /* 0x0000000d3c3f7211 */ /* 0x000fe200000f0c3d */
[----:B------:R-:W-:Y:S01]  /*2ca0*/  IMAD.IADD R61, R111, 0x1, R99 ;  /* 0x000000016f3d7824 */ /* 0x000fe200078e0263 */
[----:B------:R-:W-:-:S04]  /*2cb0*/  LEA R60, P0, R98, R12, 0x1 ;  /* 0x0000000c623c7211 */ /* 0x000fc800078008ff */
[----:B------:R-:W-:Y:S02]  /*2cc0*/  LEA.HI.X R61, R98, R13, R61, 0x1, P0 ;  /* 0x0000000d623d7211 */ /* 0x000fe400000f0c3d */
[----:B------:R-:W-:-:S05]  /*2cd0*/  IADD3 R94, P0, R94, R96, RZ ;  /* 0x000000605e5e7210 */ /* 0x000fca0007f1e0ff */
[----:B------:R-:W-:Y:S01]  /*2ce0*/  IMAD.X R95, R97, 0x1, R93, P0 ;  /* 0x00000001615f7824 */ /* 0x000fe200000e065d */
[----:B------:R-:W-:-:S05]  /*2cf0*/  IADD3 R92, P0, R8, R96, RZ ;  /* 0x00000060085c7210 */ /* 0x000fca0007f1e0ff */
[----:B------:R-:W-:Y:S01]  /*2d00*/  IMAD.X R93, R9, 0x1, R97, P0 ;  /* 0x00000001095d7824 */ /* 0x000fe200000e0661 */
[----:B------:R-:W-:Y:S01]  /*2d10*/  LEA R8, P0, R94, R12, 0x1 ;  /* 0x0000000c5e087211 */ /* 0x000fe200078008ff */
[----:B------:R-:W-:-:S03]  /*2d20*/  IMAD.WIDE.U32 R92, R23, R20, R92 ;  /* 0x00000014175c7225 */ /* 0x000fc600078e005c */
[----:B------:R-:W-:Y:S01]  /*2d30*/  LEA.HI.X R9, R94, R13, R95, 0x1, P0 ;  /* 0x0000000d5e097211 */ /* 0x000fe200000f0c5f */
[----:B------:R-:W-:Y:S01]  /*2d40*/  IMAD.IADD R20, R111, 0x1, R93 ;  /* 0x000000016f147824 */ /* 0x000fe200078e025d */
[----:B------:R-:W-:-:S04]  /*2d50*/  LEA R12, P0, R92, R12, 0x1 ;  /* 0x0000000c5c0c7211 */ /* 0x000fc800078008ff */
[----:B------:R-:W-:Y:S02]  /*2d60*/  LEA.HI.X R13, R92, R13, R20, 0x1, P0 ;  /* 0x0000000d5c0d7211 */ /* 0x000fe400000f0c14 */
[----:B------:R-:W-:Y:S02]  /*2d70*/  ISETP.GT.AND P0, PT, R3, RZ, P2 ;  /* 0x000000ff0300720c */ /* 0x000fe40001704270 */
[----:B------:R-:W-:-:S11]  /*2d80*/  P2R R92, PR, RZ, 0x4 ;  /* 0x00000004ff5c7803 */ /* 0x000fd60000000000 */
[----:B------:R-:W-:Y:S05]  /*2d90*/  @!P0 BRA `(.L_x_47) ;  /* 0x0000000000048947 */ /* 0x000fea0003800000 */
[----:B------:R1:W5:Y:S02]  /*2da0*/  LDG.E.LTC128B.U16 R106, desc[UR36][R6.64+0x20] ;  /* 0x00002024066a7981 */ /* 0x000364000c1e1520 */
.L_x_47:
[----:B------:R-:W-:Y:S05]  /*2db0*/  BSYNC B1 ;  /* 0x0000000000017941 */ /* 0x000fea0003800000 */
.L_x_46:
[----:B-----5:R-:W-:Y:S01]  /*2dc0*/  IMAD.U32 R20, R106, 0x10000, RZ ;  /* 0x000100006a147824 */ /* 0x020fe200078e00ff */
        /* <DEDUP_REMOVED lines=10> */
.L_x_49:
[----:B------:R-:W-:Y:S05]  /*2e70*/  BSYNC B1 ;  /* 0x0000000000017941 */ /* 0x000fea0003800000 */
.L_x_48:
[----:B-----5:R-:W-:Y:S01]  /*2e80*/  IMAD.U32 R20, R106, 0x10000, RZ ;  /* 0x000100006a147824 */ /* 0x020fe200078e00ff */
[----:B------:R-:W-:Y:S03]  /*2e90*/  BSSY B1, `(.L_x_50) ;  /* 0x0000008000017945 */ /* 0x000fe60003800000 */
[----:B------:R-:W-:-:S04]  /*2ea0*/  FMUL R20, R20, R89 ;  /* 0x0000005914147220 */ /* 0x000fc80000400000 */
[----:B------:R-:W-:-:S05]  /*2eb0*/  FFMA R20, R65, R88, R20 ;  /* 0x0000005841147223 */ /* 0x000fca0000000014 */
[----:B------:R-:W-:-:S05]  /*2ec0*/  F2FP.BF16.F32.PACK_AB R20, RZ, R20 ;  /* 0x00000014ff14723e */ /* 0x000fca00000010ff */
[----:B------:R0:W-:Y:S01]  /*2ed0*/  @P0 STG.E.U16 desc[UR36][R14.64+0x22], R20 ;  /* 0x000022140e000986 */ /* 0x0001e2000c101524 */
[----:B------:R-:W-:-:S13]  /*2ee0*/  ISETP.GT.AND P0, PT, R3, 0x8, P2 ;  /* 0x000000080300780c */ /* 0x000fda0001704270 */
[----:B0-----:R-:W-:Y:S05]  /*2ef0*/  @!P0 BRA `(.L_x_51) ;  /* 0x0000000000048947 */ /* 0x001fea0003800000 */
[----:B------:R0:W5:Y:S02]  /*2f00*/  LDG.E.LTC128B.U16 R106, desc[UR36][R56.64+0x20] ;  /* 0x00002024386a7981 */ /* 0x000164000c1e1520 */
.L_x_51:
[----:B------:R-:W-:Y:S05]  /*2f10*/  BSYNC B1 ;  /* 0x0000000000017941 */ /* 0x000fea0003800000 */
.L_x_50:
        /* <DEDUP_REMOVED lines=9> */
.L_x_53:
[----:B------:R-:W-:Y:S05]  /*2fb0*/  BSYNC B1 ;  /* 0x0000000000017941 */ /* 0x000fea0003800000 */
.L_x_52:
        /* <DEDUP_REMOVED lines=11> */
.L_x_55:
[----:B------:R-:W-:Y:S05]  /*3070*/  BSYNC B1 ;  /* 0x0000000000017941 */ /* 0x000fea0003800000 */
.L_x_54:
[----:B-----5:R-:W-:Y:S01]  /*3080*/  IMAD.U32 R20, R106, 0x10000, RZ ;  /* 0x000100006a147824 */ /* 0x020fe200078e00ff */
[----:B------:R-:W-:Y:S01]  /*3090*/  ISETP.GT.AND P1, PT, R4, 0x19, PT ;  /* 0x000000190400780c */ /* 0x000fe20003f24270 */
[----:B------:R-:W-:Y:S02]  /*30a0*/  BSSY B1, `(.L_x_56) ;  /* 0x0000009000017945 */ /* 0x000fe40003800000 */
[----:B------:R-:W-:-:S04]  /*30b0*/  FMUL R23, R20, R89 ;  /* 0x0000005914177220 */ /* 0x000fc80000400000 */
[----:B------:R-:W-:Y:S01]  /*30c0*/  FFMA R23, R68, R88, R23 ;  /* 0x0000005844177223 */ /* 0x000fe20000000017 */
[----:B------:R-:W-:-:S04]  /*30d0*/  P2R R68, PR, RZ, 0x2 ;  /* 0x00000002ff447803 */ /* 0x000fc80000000000 */
[----:B------:R-:W-:-:S05]  /*30e0*/  F2FP.BF16.F32.PACK_AB R23, RZ, R23 ;  /* 0x00000017ff17723e */ /* 0x000fca00000010ff */
[----:B------:R0:W-:Y:S01]  /*30f0*/  @P0 STG.E.U16 desc[UR36][R14.64+0x30], R23 ;  /* 0x000030170e000986 */ /* 0x0001e2000c101524 */
[----:B------:R-:W-:-:S13]  /*3100*/  ISETP.GT.AND P0, PT, R3, RZ, P1 ;  /* 0x000000ff0300720c */ /* 0x000fda0000f04270 */
[----:B0-----:R-:W-:Y:S05]  /*3110*/  @!P0 BRA `(.L_x_57) ;  /* 0x0000000000048947 */ /* 0x001fea0003800000 */
[----:B------:R0:W5:Y:S02]  /*3120*/  LDG.E.LTC128B.U16 R106, desc[UR36][R6.64+0x32] ;  /* 0x00003224066a7981 */ /* 0x000164000c1e1520 */
.L_x_57:
[----:B------:R-:W-:Y:S05]  /*3130*/  BSYNC B1 ;  /* 0x0000000000017941 */ /* 0x000fea0003800000 */
.L_x_56:
        /* <DEDUP_REMOVED lines=9> */
.L_x_59:
[----:B------:R-:W-:Y:S05]  /*31d0*/  BSYNC B1 ;  /* 0x0000000000017941 */ /* 0x000fea0003800000 */
.L_x_58:
        /* <DEDUP_REMOVED lines=9> */
.L_x_61:
[----:B------:R-:W-:Y:S05]  /*3270*/  BSYNC B1 ;  /* 0x0000000000017941 */ /* 0x000fea0003800000 */
.L_x_60:
        /* <DEDUP_REMOVED lines=11> */
.L_x_63:
[----:B------:R-:W-:Y:S05]  /*3330*/  BSYNC B1 ;  /* 0x0000000000017941 */ /* 0x000fea0003800000 */
.L_x_62:
        /* <DEDUP_REMOVED lines=11> */
.L_x_65:
[----:B------:R-:W-:Y:S05]  /*33f0*/  BSYNC B1 ;  /* 0x0000000000017941 */ /* 0x000fea0003800000 */
.L_x_64:
        /* <DEDUP_REMOVED lines=9> */
.L_x_67:
[----:B------:R-:W-:Y:S05]  /*3490*/  BSYNC B1 ;  /* 0x0000000000017941 */ /* 0x000fea0003800000 */
.L_x_66:
        /* <DEDUP_REMOVED lines=9> */
.L_x_69:
[----:B------:R-:W-:Y:S05]  /*3530*/  BSYNC B1 ;  /* 0x0000000000017941 */ /* 0x000fea0003800000 */
.L_x_68:
        /* <DEDUP_REMOVED lines=11> */
.L_x_71:
[----:B------:R-:W-:Y:S05]  /*35f0*/  BSYNC B1 ;  /* 0x0000000000017941 */ /* 0x000fea0003800000 */
.L_x_70:
        /* <DEDUP_REMOVED lines=11> */
.L_x_73:
[----:B------:R-:W-:Y:S05]  /*36b0*/  BSYNC B1 ;  /* 0x0000000000017941 */ /* 0x000fea0003800000 */
.L_x_72:
        /* <DEDUP_REMOVED lines=9> */
.L_x_75:
[----:B------:R-:W-:Y:S05]  /*3750*/  BSYNC B1 ;  /* 0x0000000000017941 */ /* 0x000fea0003800000 */
.L_x_74:
        /* <DEDUP_REMOVED lines=9> */
.L_x_77:
[----:B------:R-:W-:Y:S05]  /*37f0*/  BSYNC B1 ;  /* 0x0000000000017941 */ /* 0x000fea0003800000 */
.L_x_76:
[----:B-----5:R-:W-:Y:S01]  /*3800*/  IMAD.U32 R20, R106, 0x10000, RZ ;  /* 0x000100006a147824 */ /* 0x020fe200078e00ff */
[----:B------:R-:W-:Y:S01]  /*3810*/  ISETP.GT.AND P6, PT, R4, 0x30, PT ;  /* 0x000000300400780c */ /* 0x000fe20003fc4270 */
[----:B------:R-:W-:Y:S02]  /*3820*/  BSSY B1, `(.L_x_78) ;  /* 0x0000008000017945 */ /* 0x000fe40003800000 */
[----:B------:R-:W-:-:S04]  /*3830*/  FMUL R20, R20, R89 ;  /* 0x0000005914147220 */ /* 0x000fc80000400000 */
[----:B------:R-:W-:-:S05]  /*3840*/  FFMA R20, R79, R88, R20 ;  /* 0x000000584f147223 */ /* 0x000fca0000000014 */
[----:B------:R-:W-:-:S05]  /*3850*/  F2FP.BF16.F32.PACK_AB R20, RZ, R20 ;  /* 0x00000014ff14723e */ /* 0x000fca00000010ff */
[----:B------:R0:W-:Y:S01]  /*3860*/  @P0 STG.E.U16 desc[UR36][R58.64+0x52], R20 ;  /* 0x000052143a000986 */ /* 0x0001e2000c101524 */
[----:B------:R-:W-:-:S13]  /*3870*/  ISETP.GT.AND P0, PT, R3, RZ, P6 ;  /* 0x000000ff0300720c */ /* 0x000fda0003704270 */
[----:B0-----:R-:W-:Y:S05]  /*3880*/  @!P0 BRA `(.L_x_79) ;  /* 0x0000000000048947 */ /* 0x001fea0003800000 */
[----:B------:R0:W5:Y:S02]  /*3890*/  LDG.E.LTC128B.U16 R106, desc[UR36][R6.64+0x60] ;  /* 0x00006024066a7981 */ /* 0x000164000c1e1520 */
.L_x_79:
[----:B------:R-:W-:Y:S05]  /*38a0*/  BSYNC B1 ;  /* 0x0000000000017941 */ /* 0x000fea0003800000 */
.L_x_78:
        /* <DEDUP_REMOVED lines=10> */
.L_x_81:
[----:B------:R-:W-:Y:S05]  /*3950*/  BSYNC B1 ;  /* 0x0000000000017941 */ /* 0x000fea0003800000 */
.L_x_80:
        /* <DEDUP_REMOVED lines=9> */
.L_x_83:
[----:B------:R-:W-:Y:S05]  /*39f0*/  BSYNC B1 ;  /* 0x0000000000017941 */ /* 0x000fea0003800000 */
.L_x_82:
        /* <DEDUP_REMOVED lines=9> */
.L_x_85:
[----:B------:R-:W-:Y:S05]  /*3a90*/  BSYNC B1 ;  /* 0x0000000000017941 */ /* 0x000fea0003800000 */
.L_x_84:
        /* <DEDUP_REMOVED lines=10> */
.L_x_87:
[----:B------:R-:W-:Y:S05]  /*3b40*/  BSYNC B1 ;  /* 0x0000000000017941 */ /* 0x000fea0003800000 */
.L_x_86:
[----:B-----5:R-:W-:Y:S01]  /*3b50*/  IMAD.U32 R20, R106, 0x10000, RZ ;  /* 0x000100006a147824 */ /* 0x020fe200078e00ff */
[----:B------:R-:W-:Y:S03]  /*3b60*/  BSSY B1, `(.L_x_88) ;  /* 0x000000f000017945 */ /* 0x000fe60003800000 */
[----:B------:R-:W-:-:S04]  /*3b70*/  FMUL R23, R20, R89 ;  /* 0x0000005914177220 */ /* 0x000fc80000400000 */
[----:B------:R-:W-:-:S05]  /*3b80*/  FFMA R23, R84, R88, R23 ;  /* 0x0000005854177223 */ /* 0x000fca0000000017 */
[----:B------:R-:W-:-:S05]  /*3b90*/  F2FP.BF16.F32.PACK_AB R23, RZ, R23 ;  /* 0x00000017ff17723e */ /* 0x000fca00000010ff */
[----:B------:R0:W-:Y:S01]  /*3ba0*/  @P0 STG.E.U16 desc[UR36][R14.64+0x70], R23 ;  /* 0x000070170e000986 */ /* 0x0001e2000c101524 */
[----:B------:R-:W-:-:S05]  /*3bb0*/  IADD3 R64, P0, R5, R90, RZ ;  /* 0x0000005a05407210 */ /* 0x000fca0007f1e0ff */
[----:B------:R-:W-:Y:S01]  /*3bc0*/  IMAD.X R65, R21, 0x1, R91, P0 ;  /* 0x0000000115417824 */ /* 0x000fe200000e065b */
[----:B------:R-:W-:-:S05]  /*3bd0*/  IADD3 R66, P0, R5, R90, RZ ;  /* 0x0000005a05427210 */ /* 0x000fca0007f1e0ff */
[----:B------:R-:W-:Y:S01]  /*3be0*/  IMAD.X R67, R21, 0x1, R91, P0 ;  /* 0x0000000115437824 */ /* 0x000fe200000e065b */
[----:B------:R-:W-:-:S05]  /*3bf0*/  IADD3 R20, P0, R5, R14, RZ ;  /* 0x0000000e05147210 */ /* 0x000fca0007f1e0ff */
[----:B------:R-:W-:Y:S01]  /*3c00*/  IMAD.X R21, R21, 0x1, R15, P0 ;  /* 0x0000000115157824 */ /* 0x000fe200000e060f */
[----:B------:R-:W-:-:S04]  /*3c10*/  ISETP.GT.AND P0, PT, R4, 0x39, PT ;  /* 0x000000390400780c */ /* 0x000fc80003f04270 */
[----:B------:R-:W-:-:S13]  /*3c20*/  ISETP.GT.AND P3, PT, R3, RZ, P0 ;  /* 0x000000ff0300720c */ /* 0x000fda0000764270 */
[----:B0-----:R-:W-:Y:S05]  /*3c30*/  @!P3 BRA `(.L_x_89) ;  /* 0x000000000004b947 */ /* 0x001fea0003800000 */
[----:B------:R0:W5:Y:S02]  /*3c40*/  LDG.E.LTC128B.U16 R106, desc[UR36][R6.64+0x72] ;  /* 0x00007224066a7981 */ /* 0x000164000c1e1520 */
.L_x_89:
[----:B------:R-:W-:Y:S05]  /*3c50*/  BSYNC B1 ;  /* 0x0000000000017941 */ /* 0x000fea0003800000 */
.L_x_88:
        /* <DEDUP_REMOVED lines=9> */
.L_x_91:
[----:B------:R-:W-:Y:S05]  /*3cf0*/  BSYNC B1 ;  /* 0x0000000000017941 */ /* 0x000fea0003800000 */
.L_x_90:
        /* <DEDUP_REMOVED lines=9> */
.L_x_93:
[----:B------:R-:W-:Y:S05]  /*3d90*/  BSYNC B1 ;  /* 0x0000000000017941 */ /* 0x000fea0003800000 */
.L_x_92:
[----:B-----5:R-:W-:-:S04]  /*3da0*/  IMAD.U32 R4, R106, 0x10000, RZ ;  /* 0x000100006a047824 */ /* 0x020fc800078e00ff */
[----:B------:R-:W-:-:S04]  /*3db0*/  FMUL R4, R4, R89 ;  /* 0x0000005904047220 */ /* 0x000fc80000400000 */
[----:B------:R-:W-:-:S05]  /*3dc0*/  FFMA R4, R87, R88, R4 ;  /* 0x0000005857047223 */ /* 0x000fca0000000004 */
[----:B------:R-:W-:-:S04]  /*3dd0*/  F2FP.BF16.F32.PACK_AB R4, RZ, R4 ;  /* 0x00000004ff04723e */ /* 0x000fc800000010ff */
[----:B-1-3--:R-:W-:-:S05]  /*3de0*/  PRMT R6, R4, 0x7610, R6 ;  /* 0x0000761004067816 */ /* 0x00afca0000000006 */
[----:B------:R1:W-:Y:S01]  /*3df0*/  @P3 STG.E.U16 desc[UR36][R58.64+0x72], R6 ;  /* 0x000072063a003986 */ /* 0x0003e2000c101524 */
[----:B------:R-:W-:-:S13]  /*3e00*/  ISETP.GT.AND P3, PT, R3, 0x80, P5 ;  /* 0x000000800300780c */ /* 0x000fda0002f64270 */
[----:B------:R-:W3:Y:S01]  /*3e10*/  @P3 LDG.E.LTC128B.U16 R106, desc[UR36][R62.64] ;  /* 0x000000243e6a3981 */ /* 0x000ee2000c1e1520 */
[----:B------:R-:W-:Y:S01]  /*3e20*/  BSSY B1, `(.L_x_94) ;  /* 0x000000a000017945 */ /* 0x000fe20003800000 */
[----:B---3--:R-:W-:-:S04]  /*3e30*/  IMAD.U32 R4, R106, 0x10000, RZ ;  /* 0x000100006a047824 */ /* 0x008fc800078e00ff */
[----:B------:R-:W-:-:S04]  /*3e40*/  FMUL R5, R4, R89 ;  /* 0x0000005904057220 */ /* 0x000fc80000400000 */
[----:B------:R-:W-:-:S05]  /*3e50*/  FFMA R5, R24, R88, R5 ;  /* 0x0000005818057223 */ /* 0x000fca0000000005 */
[----:B------:R-:W-:-:S05]  /*3e60*/  F2FP.BF16.F32.PACK_AB R5, RZ, R5 ;  /* 0x00000005ff05723e */ /* 0x000fca00000010ff */
[----:B------:R1:W-:Y:S01]  /*3e70*/  @P3 STG.E.U16 desc[UR36][R20.64], R5 ;  /* 0x0000000514003986 */ /* 0x0003e2000c101524 */
[----:B------:R-:W-:-:S04]  /*3e80*/  ISETP.NE.AND P3, PT, R107, RZ, PT ;  /* 0x000000ff6b00720c */ /* 0x000fc80003f65270 */
[----:B------:R-:W-:-:S13]  /*3e90*/  ISETP.GT.AND P3, PT, R3, 0x80, P3 ;  /* 0x000000800300780c */ /* 0x000fda0001f64270 */
[----:B-1----:R-:W-:Y:S05]  /*3ea0*/  @!P3 BRA `(.L_x_95) ;  /* 0x000000000004b947 */ /* 0x002fea0003800000 */
[----:B------:R1:W5:Y:S02]  /*3eb0*/  LDG.E.LTC128B.U16 R106, desc[UR36][R60.64+0x2] ;  /* 0x000002243c6a7981 */ /* 0x000364000c1e1520 */
.L_x_95:
[----:B------:R-:W-:Y:S05]  /*3ec0*/  BSYNC B1 ;  /* 0x0000000000017941 */ /* 0x000fea0003800000 */
.L_x_94:
[----:B-----5:R-:W-:Y:S01]  /*3ed0*/  IMAD.U32 R4, R106, 0x10000, RZ ;  /* 0x000100006a047824 */ /* 0x020fe200078e00ff */
[----:B------:R-:W-:Y:S01]  /*3ee0*/  ISETP.GT.AND P5, PT, R3, 0x88, P5 ;  /* 0x000000880300780c */ /* 0x000fe20002fa4270 */
[----:B------:R-:W-:Y:S01]  /*3ef0*/  @P3 IMAD.MOV.U32 R5, RZ, RZ, R21 ;  /* 0x000000ffff053224 */ /* 0x000fe200078e0015 */
[----:B------:R-:W-:Y:S01]  /*3f00*/  BSSY B1, `(.L_x_96) ;  /* 0x0000009000017945 */ /* 0x000fe20003800000 */
[----:B------:R-:W-:-:S04]  /*3f10*/  FMUL R4, R4, R89 ;  /* 0x0000005904047220 */ /* 0x000fc80000400000 */
[----:B------:R-:W-:-:S05]  /*3f20*/  FFMA R4, R25, R88, R4 ;  /* 0x0000005819047223 */ /* 0x000fca0000000004 */
[----:B------:R-:W-:-:S04]  /*3f30*/  F2FP.BF16.F32.PACK_AB R4, RZ, R4 ;  /* 0x00000004ff04723e */ /* 0x000fc800000010ff */
[----:B------:R-:W-:Y:S01]  /*3f40*/  PRMT R6, R4, 0x7610, R6 ;  /* 0x0000761004067816 */ /* 0x000fe20000000006 */
[----:B------:R-:W-:-:S05]  /*3f50*/  @P3 IMAD.MOV.U32 R4, RZ, RZ, R20 ;  /* 0x000000ffff043224 */ /* 0x000fca00078e0014 */
[----:B------:R3:W-:Y:S01]  /*3f60*/  @P3 STG.E.U16 desc[UR36][R4.64+0x2], R6 ;  /* 0x0000020604003986 */ /* 0x0007e2000c101524 */
[----:B------:R-:W-:Y:S05]  /*3f70*/  @!P5 BRA `(.L_x_97) ;  /* 0x000000000004d947 */ /* 0x000fea0003800000 */
[----:B------:R0:W5:Y:S02]  /*3f80*/  LDG.E.LTC128B.U16 R106, desc[UR36][R8.64] ;  /* 0x00000024086a7981 */ /* 0x000164000c1e1520 */
.L_x_97:
[----:B------:R-:W-:Y:S05]  /*3f90*/  BSYNC B1 ;  /* 0x0000000000017941 */ /* 0x000fea0003800000 */
.L_x_96:
[----:B---3-5:R-:W-:Y:S01]  /*3fa0*/  IMAD.U32 R4, R106, 0x10000, RZ ;  /* 0x000100006a047824 */ /* 0x028fe200078e00ff */
[----:B------:R-:W-:Y:S01]  /*3fb0*/  ISETP.NE.AND P3, PT, R107, RZ, PT ;  /* 0x000000ff6b00720c */ /* 0x000fe20003f65270 */
[----:B------:R-:W-:Y:S02]  /*3fc0*/  BSSY B1, `(.L_x_98) ;  /* 0x0000008000017945 */ /* 0x000fe40003800000 */
[----:B------:R-:W-:Y:S01]  /*3fd0*/  FMUL R5, R4, R89 ;  /* 0x0000005904057220 */ /* 0x000fe20000400000 */
[----:B------:R-:W-:-:S03]  /*3fe0*/  ISETP.GT.AND P3, PT, R3, 0x88, P3 ;  /* 0x000000880300780c */ /* 0x000fc60001f64270 */
[----:B------:R-:W-:-:S05]  /*3ff0*/  FFMA R5, R26, R88, R5 ;  /* 0x000000581a057223 */ /* 0x000fca0000000005 */
[----:B------:R-:W-:-:S05]  /*4000*/  F2FP.BF16.F32.PACK_AB R5, RZ, R5 ;  /* 0x00000005ff05723e */ /* 0x000fca00000010ff */
[----:B------:R3:W-:Y:S01]  /*4010*/  @P5 STG.E.U16 desc[UR36][R64.64], R5 ;  /* 0x0000000540005986 */ /* 0x0007e2000c101524 */
[----:B------:R-:W-:Y:S05]  /*4020*/  @!P3 BRA `(.L_x_99) ;  /* 0x000000000004b947 */ /* 0x000fea0003800000 */
[----:B------:R0:W5:Y:S02]  /*4030*/  LDG.E.LTC128B.U16 R106, desc[UR36][R12.64+0x2] ;  /* 0x000002240c6a7981 */ /* 0x000164000c1e1520 */
.L_x_99:
[----:B------:R-:W-:Y:S05]  /*4040*/  BSYNC B1 ;  /* 0x0000000000017941 */ /* 0x000fea0003800000 */
.L_x_98:
[----:B-----5:R-:W-:Y:S01]  /*4050*/  IMAD.U32 R4, R106, 0x10000, RZ ;  /* 0x000100006a047824 */ /* 0x020fe200078e00ff */
[----:B------:R-:W-:Y:S01]  /*4060*/  ISETP.NE.AND P5, PT, R108, RZ, PT ;  /* 0x000000ff6c00720c */ /* 0x000fe20003fa5270 */
[----:B------:R-:W-:Y:S02]  /*4070*/  BSSY B1, `(.L_x_100) ;  /* 0x0000008000017945 */ /* 0x000fe40003800000 */
[----:B------:R-:W-:-:S04]  /*4080*/  FMUL R4, R4, R89 ;  /* 0x0000005904047220 */ /* 0x000fc80000400000 */
[----:B------:R-:W-:-:S05]  /*4090*/  FFMA R4, R27, R88, R4 ;  /* 0x000000581b047223 */ /* 0x000fca0000000004 */
[----:B------:R-:W-:-:S05]  /*40a0*/  F2FP.BF16.F32.PACK_AB R4, RZ, R4 ;  /* 0x00000004ff04723e */ /* 0x000fca00000010ff */
[----:B------:R0:W-:Y:S01]  /*40b0*/  @P3 STG.E.U16 desc[UR36][R66.64+0x2], R4 ;  /* 0x0000020442003986 */ /* 0x0001e2000c101524 */
[----:B------:R-:W-:-:S13]  /*40c0*/  ISETP.GT.AND P3, PT, R3, 0x80, P5 ;  /* 0x000000800300780c */ /* 0x000fda0002f64270 */
[----:B0-----:R-:W-:Y:S05]  /*40d0*/  @!P3 BRA `(.L_x_101) ;  /* 0x000000000004b947 */ /* 0x001fea0003800000 */
[----:B------:R0:W5:Y:S02]  /*40e0*/  LDG.E.LTC128B.U16 R106, desc[UR36][R60.64+0x10] ;  /* 0x000010243c6a7981 */ /* 0x000164000c1e1520 */
.L_x_101:
[----:B------:R-:W-:Y:S05]  /*40f0*/  BSYNC B1 ;  /* 0x0000000000017941 */ /* 0x000fea0003800000 */
.L_x_100:
[----:B-----5:R-:W-:Y:S01]  /*4100*/  IMAD.U32 R4, R106, 0x10000, RZ ;  /* 0x000100006a047824 */ /* 0x020fe200078e00ff */
[----:B------:R-:W-:Y:S01]  /*4110*/  ISETP.NE.AND P5, PT, R104, RZ, PT ;  /* 0x000000ff6800720c */ /* 0x000fe20003fa5270 */
[----:B------:R-:W-:Y:S02]  /*4120*/  BSSY B1, `(.L_x_102) ;  /* 0x000000b000017945 */ /* 0x000fe40003800000 */
[----:B---3--:R-:W-:Y:S01]  /*4130*/  FMUL R5, R4, R89 ;  /* 0x0000005904057220 */ /* 0x008fe20000400000 */
[----:B------:R-:W-:-:S03]  /*4140*/  @P3 IMAD.MOV.U32 R4, RZ, RZ, R20 ;  /* 0x000000ffff043224 */ /* 0x000fc600078e0014 */
[----:B------:R-:W-:-:S05]  /*4150*/  FFMA R5, R28, R88, R5 ;  /* 0x000000581c057223 */ /* 0x000fca0000000005 */
[----:B------:R-:W-:-:S04]  /*4160*/  F2FP.BF16.F32.PACK_AB R5, RZ, R5 ;  /* 0x00000005ff05723e */ /* 0x000fc800000010ff */
[----:B------:R-:W-:Y:S01]  /*4170*/  PRMT R6, R5, 0x7610, R6 ;  /* 0x0000761005067816 */ /* 0x000fe20000000006 */
[----:B------:R-:W-:-:S05]  /*4180*/  @P3 IMAD.MOV.U32 R5, RZ, RZ, R21 ;  /* 0x000000ffff053224 */ /* 0x000fca00078e0015 */
[----:B------:R3:W-:Y:S01]  /*4190*/  @P3 STG.E.U16 desc[UR36][R4.64+0x10], R6 ;  /* 0x0000100604003986 */ /* 0x0007e2000c101524 */
[----:B------:R-:W-:-:S13]  /*41a0*/  ISETP.GT.AND P3, PT, R3, 0x80, P5 ;  /* 0x000000800300780c */ /* 0x000fda0002f64270 */
[----:B---3--:R-:W-:Y:S05]  /*41b0*/  @!P3 BRA `(.L_x_103) ;  /* 0x000000000004b947 */ /* 0x008fea0003800000 */
[----:B------:R3:W5:Y:S02]  /*41c0*/  LDG.E.LTC128B.U16 R106, desc[UR36][R60.64+0x12] ;  /* 0x000012243c6a7981 */ /* 0x000764000c1e1520 */
.L_x_103:
[----:B------:R-:W-:Y:S05]  /*41d0*/  BSYNC B1 ;  /* 0x0000000000017941 */ /* 0x000fea0003800000 */
.L_x_102:
[----:B-----5:R-:W-:Y:S01]  /*41e0*/  IMAD.U32 R4, R106, 0x10000, RZ ;  /* 0x000100006a047824 */ /* 0x020fe200078e00ff */
[----:B------:R-:W-:Y:S01]  /*41f0*/  BSSY B1, `(.L_x_104) ;  /* 0x000000c000017945 */ /* 0x000fe20003800000 */
[----:B------:R-:W-:Y:S02]  /*4200*/  @P3 IMAD.MOV.U32 R5, RZ, RZ, R21 ;  /* 0x000000ffff053224 */ /* 0x000fe400078e0015 */
[----:B------:R-:W-:-:S04]  /*4210*/  FMUL R4, R4, R89 ;  /* 0x0000005904047220 */ /* 0x000fc80000400000 */
[----:B------:R-:W-:-:S05]  /*4220*/  FFMA R4, R29, R88, R4 ;  /* 0x000000581d047223 */ /* 0x000fca0000000004 */
[----:B------:R-:W-:-:S04]  /*4230*/  F2FP.BF16.F32.PACK_AB R4, RZ, R4 ;  /* 0x00000004ff04723e */ /* 0x000fc800000010ff */
[----:B------:R-:W-:Y:S01]  /*4240*/  PRMT R6, R4, 0x7610, R6 ;  /* 0x0000761004067816 */ /* 0x000fe20000000006 */
[----:B------:R-:W-:-:S05]  /*4250*/  @P3 IMAD.MOV.U32 R4, RZ, RZ, R20 ;  /* 0x000000ffff043224 */ /* 0x000fca00078e0014 */
[----:B------:R0:W-:Y:S01]  /*4260*/  @P3 STG.E.U16 desc[UR36][R4.64+0x12], R6 ;  /* 0x0000120604003986 */ /* 0x0001e2000c101524 */
[----:B------:R-:W-:-:S04]  /*4270*/  ISETP.NE.AND P3, PT, R108, RZ, PT ;  /* 0x000000ff6c00720c */ /* 0x000fc80003f65270 */
[----:B------:R-:W-:-:S13]  /*4280*/  ISETP.GT.AND P3, PT, R3, 0x88, P3 ;  /* 0x000000880300780c */ /* 0x000fda0001f64270 */
[----:B0-----:R-:W-:Y:S05]  /*4290*/  @!P3 BRA `(.L_x_105) ;  /* 0x000000000004b947 */ /* 0x001fea0003800000 */
[----:B------:R0:W5:Y:S02]  /*42a0*/  LDG.E.LTC128B.U16 R106, desc[UR36][R12.64+0x10] ;  /* 0x000010240c6a7981 */ /* 0x000164000c1e1520 */
.L_x_105:
[----:B------:R-:W-:Y:S05]  /*42b0*/  BSYNC B1 ;  /* 0x0000000000017941 */ /* 0x000fea0003800000 */
.L_x_104:
        /* <DEDUP_REMOVED lines=9> */
.L_x_107:
[----:B------:R-:W-:Y:S05]  /*4350*/  BSYNC B1 ;  /* 0x0000000000017941 */ /* 0x000fea0003800000 */
.L_x_106:
[----:B-----5:R-:W-:Y:S01]  /*4360*/  IMAD.U32 R4, R106, 0x10000, RZ ;  /* 0x000100006a047824 */ /* 0x020fe200078e00ff */
[----:B------:R-:W-:Y:S01]  /*4370*/  ISETP.NE.AND P5, PT, R92, RZ, PT ;  /* 0x000000ff5c00720c */ /* 0x000fe20003fa5270 */
        /* <DEDUP_REMOVED lines=8> */
[----:B------:R-:W-:-:S13]  /*4400*/  ISETP.GT.AND P3, PT, R3, 0x80, P5 ;  /* 0x000000800300780c */ /* 0x000fda0002f64270 */
[----:B0-----:R-:W-:Y:S05]  /*4410*/  @!P3 BRA `(.L_x_109) ;  /* 0x000000000004b947 */ /* 0x001fea0003800000 */
[----:B------:R0:W5:Y:S02]  /*4420*/  LDG.E.LTC128B.U16 R106, desc[UR36][R60.64+0x20] ;  /* 0x000020243c6a7981 */ /* 0x000164000c1e1520 */
.L_x_109:
[----:B------:R-:W-:Y:S05]  /*4430*/  BSYNC B1 ;  /* 0x0000000000017941 */ /* 0x000fea0003800000 */
.L_x_108:
[----:B-----5:R-:W-:Y:S01]  /*4440*/  IMAD.U32 R4, R106, 0x10000, RZ ;  /* 0x000100006a047824 */ /* 0x020fe200078e00ff */
[----:B------:R-:W-:Y:S01]  /*4450*/  ISETP.NE.AND P5, PT, R93, RZ, PT ;  /* 0x000000ff5d00720c */ /* 0x000fe20003fa5270 */
[----:B------:R-:W-:Y:S02]  /*4460*/  BSSY B1, `(.L_x_110) ;  /* 0x000000b000017945 */ /* 0x000fe40003800000 */
[----:B------:R-:W-:Y:S01]  /*4470*/  FMUL R5, R4, R89 ;  /* 0x0000005904057220 */ /* 0x000fe20000400000 */
[----:B------:R-:W-:-:S03]  /*4480*/  @P3 IMAD.MOV.U32 R4, RZ, RZ, R20 ;  /* 0x000000ffff043224 */ /* 0x000fc600078e0014 */
        /* <DEDUP_REMOVED lines=8> */
.L_x_111:
[----:B------:R-:W-:Y:S05]  /*4510*/  BSYNC B1 ;  /* 0x0000000000017941 */ /* 0x000fea0003800000 */
.L_x_110:
        /* <DEDUP_REMOVED lines=13> */
.L_x_113:
[----:B------:R-:W-:Y:S05]  /*45f0*/  BSYNC B1 ;  /* 0x0000000000017941 */ /* 0x000fea0003800000 */
.L_x_112:
[----:B-----5:R-:W-:Y:S01]  /*4600*/  IMAD.U32 R4, R106, 0x10000, RZ ;  /* 0x000100006a047824 */ /* 0x020fe200078e00ff */
[----:B------:R-:W-:Y:S03]  /*4610*/  BSSY B1, `(.L_x_114) ;  /* 0x000000b000017945 */ /* 0x000fe60003800000 */
        /* <DEDUP_REMOVED lines=10> */
.L_x_115:
[----:B------:R-:W-:Y:S05]  /*46c0*/  BSYNC B1 ;  /* 0x0000000000017941 */ /* 0x000fea0003800000 */
.L_x_114:
        /* <DEDUP_REMOVED lines=13> */
.L_x_117:
[----:B------:R-:W-:Y:S05]  /*47a0*/  BSYNC B1 ;  /* 0x0000000000017941 */ /* 0x000fea0003800000 */
.L_x_116:
        /* <DEDUP_REMOVED lines=13> */
.L_x_119:
[----:B------:R-:W-:Y:S05]  /*4880*/  BSYNC B1 ;  /* 0x0000000000017941 */ /* 0x000fea0003800000 */
.L_x_118:
        /* <DEDUP_REMOVED lines=13> */
.L_x_121:
[----:B------:R-:W-:Y:S05]  /*4960*/  BSYNC B1 ;  /* 0x0000000000017941 */ /* 0x000fea0003800000 */
.L_x_120:
        /* <DEDUP_REMOVED lines=12> */
.L_x_123:
[----:B------:R-:W-:Y:S05]  /*4a30*/  BSYNC B1 ;  /* 0x0000000000017941 */ /* 0x000fea0003800000 */
.L_x_122:
        /* <DEDUP_REMOVED lines=13> */
.L_x_125:
[----:B------:R-:W-:Y:S05]  /*4b10*/  BSYNC B1 ;  /* 0x0000000000017941 */ /* 0x000fea0003800000 */
.L_x_124:
        /* <DEDUP_REMOVED lines=13> */
.L_x_127:
[----:B------:R-:W-:Y:S05]  /*4bf0*/  BSYNC B1 ;  /* 0x0000000000017941 */ /* 0x000fea0003800000 */
.L_x_126:
        /* <DEDUP_REMOVED lines=13> */
.L_x_129:
[----:B------:R-:W-:Y:S05]  /*4cd0*/  BSYNC B1 ;  /* 0x0000000000017941 */ /* 0x000fea0003800000 */
.L_x_128:
        /* <DEDUP_REMOVED lines=12> */
.L_x_131:
[----:B------:R-:W-:Y:S05]  /*4da0*/  BSYNC B1 ;  /* 0x0000000000017941 */ /* 0x000fea0003800000 */
.L_x_130:
        /* <DEDUP_REMOVED lines=13> */
.L_x_133:
[----:B------:R-:W-:Y:S05]  /*4e80*/  BSYNC B1 ;  /* 0x0000000000017941 */ /* 0x000fea0003800000 */
.L_x_132:
        /* <DEDUP_REMOVED lines=12> */
.L_x_135:
[----:B------:R-:W-:Y:S05]  /*4f50*/  BSYNC B1 ;  /* 0x0000000000017941 */ /* 0x000fea0003800000 */
.L_x_134:
        /* <DEDUP_REMOVED lines=12> */
.L_x_137:
[----:B------:R-:W-:Y:S05]  /*5020*/  BSYNC B1 ;  /* 0x0000000000017941 */ /* 0x000fea0003800000 */
.L_x_136:
        /* <DEDUP_REMOVED lines=12> */
.L_x_139:
[----:B------:R-:W-:Y:S05]  /*50f0*/  BSYNC B1 ;  /* 0x0000000000017941 */ /* 0x000fea0003800000 */
.L_x_138:
        /* <DEDUP_REMOVED lines=12> */
.L_x_141:
[----:B------:R-:W-:Y:S05]  /*51c0*/  BSYNC B1 ;  /* 0x0000000000017941 */ /* 0x000fea0003800000 */
.L_x_140:
        /* <DEDUP_REMOVED lines=12> */
.L_x_143:
[----:B------:R-:W-:Y:S05]  /*5290*/  BSYNC B1 ;  /* 0x0000000000017941 */ /* 0x000fea0003800000 */
.L_x_142:
        /* <DEDUP_REMOVED lines=12> */
.L_x_145:
[----:B------:R-:W-:Y:S05]  /*5360*/  BSYNC B1 ;  /* 0x0000000000017941 */ /* 0x000fea0003800000 */
.L_x_144:
[----:B0----5:R-:W-:Y:S01]  /*5370*/  IMAD.U32 R4, R106, 0x10000, RZ ;  /* 0x000100006a047824 */ /* 0x021fe200078e00ff */
[----:B------:R-:W-:Y:S01]  /*5380*/  ISETP.GT.AND P2, PT, R3, 0x88, P2 ;  /* 0x000000880300780c */ /* 0x000fe20001744270 */
        /* <DEDUP_REMOVED lines=8> */
[----:B------:R-:W-:Y:S05]  /*5410*/  @!P2 BRA `(.L_x_147) ;  /* 0x000000000004a947 */ /* 0x000fea0003800000 */
[----:B------:R0:W5:Y:S02]  /*5420*/  LDG.E.LTC128B.U16 R106, desc[UR36][R12.64+0x62] ;  /* 0x000062240c6a7981 */ /* 0x000164000c1e1520 */
.L_x_147:
[----:B------:R-:W-:Y:S05]  /*5430*/  BSYNC B1 ;  /* 0x0000000000017941 */ /* 0x000fea0003800000 */
.L_x_146:
[----:B0----5:R-:W-:Y:S01]  /*5440*/  IMAD.U32 R4, R106, 0x10000, RZ ;  /* 0x000100006a047824 */ /* 0x021fe200078e00ff */
        /* <DEDUP_REMOVED lines=11> */
.L_x_149:
[----:B------:R-:W-:Y:S05]  /*5500*/  BSYNC B1 ;  /* 0x0000000000017941 */ /* 0x000fea0003800000 */
.L_x_148:
        /* <DEDUP_REMOVED lines=12> */
.L_x_151:
[----:B------:R-:W-:Y:S05]  /*55d0*/  BSYNC B1 ;  /* 0x0000000000017941 */ /* 0x000fea0003800000 */
.L_x_150:
[----:B0----5:R-:W-:Y:S01]  /*55e0*/  IMAD.U32 R4, R106, 0x10000, RZ ;  /* 0x000100006a047824 */ /* 0x021fe200078e00ff */
[----:B------:R-:W-:Y:S01]  /*55f0*/  ISETP.GT.AND P1, PT, R3, 0x88, P1 ;  /* 0x000000880300780c */ /* 0x000fe20000f24270 */
[----:B------:R-:W-:Y:S02]  /*5600*/  BSSY B1, `(.L_x_152) ;  /* 0x0000007000017945 */ /* 0x000fe40003800000 */
[----:B------:R-:W-:-:S04]  /*5610*/  FMUL R4, R4, R89 ;  /* 0x0000005904047220 */ /* 0x000fc80000400000 */
[----:B------:R-:W-:-:S05]  /*5620*/  FFMA R4, R53, R88, R4 ;  /* 0x0000005835047223 */ /* 0x000fca0000000004 */
[----:B------:R-:W-:-:S05]  /*5630*/  F2FP.BF16.F32.PACK_AB R4, RZ, R4 ;  /* 0x00000004ff04723e */ /* 0x000fca00000010ff */
[----:B------:R0:W-:Y:S01]  /*5640*/  @P2 STG.E.U16 desc[UR36][R20.64+0x72], R4 ;  /* 0x0000720414002986 */ /* 0x0001e2000c101524 */
[----:B------:R-:W-:Y:S05]  /*5650*/  @!P1 BRA `(.L_x_153) ;  /* 0x0000000000049947 */ /* 0x000fea0003800000 */
[----:B------:R0:W5:Y:S02]  /*5660*/  LDG.E.LTC128B.U16 R106, desc[UR36][R12.64+0x70] ;  /* 0x000070240c6a7981 */ /* 0x000164000c1e1520 */
.L_x_153:
[----:B------:R-:W-:Y:S05]  /*5670*/  BSYNC B1 ;  /* 0x0000000000017941 */ /* 0x000fea0003800000 */
.L_x_152:
        /* <DEDUP_REMOVED lines=12> */
.L_x_155:
[----:B------:R-:W-:Y:S05]  /*5740*/  BSYNC B1 ;  /* 0x0000000000017941 */ /* 0x000fea0003800000 */
.L_x_154:
[----:B------:R-:W-:Y:S05]  /*5750*/  @!P0 BRA `(.L_x_156) ;  /* 0x0000001400d48947 */ /* 0x000fea0003800000 */
[----:B-----5:R-:W-:-:S04]  /*5760*/  IMAD.U32 R106, R106, 0x10000, RZ ;  /* 0x000100006a6a7824 */ /* 0x020fc800078e00ff */
[----:B------:R-:W-:-:S04]  /*5770*/  FMUL R106, R106, R89 ;  /* 0x000000596a6a7220 */ /* 0x000fc80000400000 */
[----:B------:R-:W-:-:S05]  /*5780*/  FFMA R106, R55, R88, R106 ;  /* 0x00000058376a7223 */ /* 0x000fca000000006a */
[----:B------:R-:W-:-:S05]  /*5790*/  F2FP.BF16.F32.PACK_AB R106, RZ, R106 ;  /* 0x0000006aff6a723e */ /* 0x000fca00000010ff */
[----:B------:R0:W-:Y:S01]  /*57a0*/  STG.E.U16 desc[UR36][R10.64+0x72], R106 ;  /* 0x0000726a0a007986 */ /* 0x0001e2000c101524 */
[----:B------:R-:W-:Y:S05]  /*57b0*/  BRA `(.L_x_156) ;  /* 0x0000001400bc7947 */ /* 0x000fea0003800000 */
.L_x_33:
[----:B------:R-:W-:Y:S01]  /*57c0*/  ULDC.64 UR4, c[0x0][0x5c0] ;  /* 0x0001700000047ab9 */ /* 0x000fe20000000a00 */
[----:B------:R-:W-:Y:S01]  /*57d0*/  ISETP.GT.AND P4, PT, R4, 0x1, PT ;  /* 0x000000010400780c */ /* 0x000fe20003f84270 */
[-C--:B------:R-:W-:Y:S01]  /*57e0*/  FMUL R56, R56, R88.reuse ;  /* 0x0000005838387220 */ /* 0x080fe20000400000 */
[----:B------:R-:W-:Y:S01]  /*57f0*/  LEA R12, P1, R104, UR4, 0x1 ;  /* 0x00000004680c7c11 */ /* 0x000fe2000f8208ff */
[-C--:B------:R-:W-:Y:S01]  /*5800*/  FMUL R57, R57, R88.reuse ;  /* 0x0000005839397220 */ /* 0x080fe20000400000 */
[C---:B------:R-:W-:Y:S01]  /*5810*/  IMAD.SHL.U32 R7, R10.reuse, 0x10, RZ ;  /* 0x000000100a077824 */ /* 0x040fe200078e00ff */
[----:B------:R-:W-:Y:S01]  /*5820*/  SHF.L.U64.HI R5, R10, 0x4, R11 ;  /* 0x000000040a057819 */ /* 0x000fe2000001020b */
[-C--:B------:R-:W-:Y:S01]  /*5830*/  FMUL R58, R58, R88.reuse ;  /* 0x000000583a3a7220 */ /* 0x080fe20000400000 */
[----:B------:R-:W-:Y:S01]  /*5840*/  LEA.HI.X R13, R104, UR5, R107, 0x1, P1 ;  /* 0x00000005680d7c11 */ /* 0x000fe200088f0c6b */
[-C--:B------:R-:W-:Y:S01]  /*5850*/  FMUL R59, R59, R88.reuse ;  /* 0x000000583b3b7220 */ /* 0x080fe20000400000 */
[----:B------:R-:W-:Y:S01]  /*5860*/  ISETP.GT.AND P1, PT, R3, RZ, P4 ;  /* 0x000000ff0300720c */ /* 0x000fe20002724270 */
[----:B------:R-:W-:Y:S01]  /*5870*/  FMUL R60, R60, R88 ;  /* 0x000000583c3c7220 */ /* 0x000fe20000400000 */
[----:B------:R-:W-:Y:S01]  /*5880*/  F2FP.BF16.F32.PACK_AB R56, RZ, R56 ;  /* 0x00000038ff38723e */ /* 0x000fe200000010ff */
[-C--:B------:R-:W-:Y:S01]  /*5890*/  FMUL R61, R61, R88.reuse ;  /* 0x000000583d3d7220 */ /* 0x080fe20000400000 */
[----:B------:R-:W-:Y:S01]  /*58a0*/  F2FP.BF16.F32.PACK_AB R57, RZ, R57 ;  /* 0x00000039ff39723e */ /* 0x000fe200000010ff */
[----:B------:R-:W-:Y:S01]  /*58b0*/  FMUL R62, R62, R88 ;  /* 0x000000583e3e7220 */ /* 0x000fe20000400000 */
[C---:B------:R-:W-:Y:S01]  /*58c0*/  SHF.L.U64.HI R23, R10.reuse, 0x8, R11 ;  /* 0x000000080a177819 */ /* 0x040fe2000001020b */
[----:B------:R-:W-:Y:S01]  /*58d0*/  @P0 STG.E.U16 desc[UR36][R12.64], R56 ;  /* 0x000000380c000986 */ /* 0x000fe2000c101524 */
[----:B------:R-:W-:Y:S01]  /*58e0*/  PRMT R14, R57, 0x7610, R14 ;  /* 0x00007610390e7816 */ /* 0x000fe2000000000e */
[----:B------:R-:W-:Y:S01]  /*58f0*/  IMAD.SHL.U32 R57, R10, 0x100, RZ ;  /* 0x000001000a397824 */ /* 0x000fe200078e00ff */
[----:B------:R-:W-:Y:S01]  /*5900*/  IADD3 R8, P0, R7, R12, RZ ;  /* 0x0000000c07087210 */ /* 0x000fe20007f1e0ff */
[----:B------:R-:W-:Y:S01]  /*5910*/  FMUL R63, R63, R88 ;  /* 0x000000583f3f7220 */ /* 0x000fe20000400000 */
[----:B------:R-:W-:Y:S01]  /*5920*/  ISETP.GT.AND P3, PT, R4, 0x8, PT ;  /* 0x000000080400780c */ /* 0x000fe20003f64270 */
[--C-:B------:R-:W-:Y:S01]  /*5930*/  @P1 IMAD.MOV.U32 R10, RZ, RZ, R12.reuse ;  /* 0x000000ffff0a1224 */ /* 0x100fe200078e000c */
[----:B------:R-:W-:Y:S01]  /*5940*/  ISETP.GT.AND P2, PT, R3, 0x8, P5 ;  /* 0x000000080300780c */ /* 0x000fe20002f44270 */
[--C-:B------:R-:W-:Y:S01]  /*5950*/  @P1 IMAD.MOV.U32 R11, RZ, RZ, R13.reuse ;  /* 0x000000ffff0b1224 */ /* 0x100fe200078e000d */
[----:B------:R-:W-:Y:S01]  /*5960*/  F2FP.BF16.F32.PACK_AB R58, RZ, R58 ;  /* 0x0000003aff3a723e */ /* 0x000fe200000010ff */
[----:B------:R-:W-:Y:S01]  /*5970*/  IMAD.X R9, R5, 0x1, R13, P0 ;  /* 0x0000000105097824 */ /* 0x000fe200000e060d */
[----:B------:R-:W-:Y:S01]  /*5980*/  F2FP.BF16.F32.PACK_AB R59, RZ, R59 ;  /* 0x0000003bff3b723e */ /* 0x000fe200000010ff */
[----:B------:R-:W-:Y:S01]  /*5990*/  FMUL R64, R64, R88 ;  /* 0x0000005840407220 */ /* 0x000fe20000400000 */
[----:B------:R0:W-:Y:S01]  /*59a0*/  @P1 STG.E.U16 desc[UR36][R10.64+0x2], R14 ;  /* 0x0000020e0a001986 */ /* 0x0001e2000c101524 */
[----:B------:R-:W-:Y:S01]  /*59b0*/  IADD3 R6, P0, P1, R57, R12, R7 ;  /* 0x0000000c39067210 */ /* 0x000fe2000791e007 */
[----:B------:R-:W-:Y:S01]  /*59c0*/  FMUL R65, R65, R88 ;  /* 0x0000005841417220 */ /* 0x000fe20000400000 */
[----:B------:R-:W-:Y:S01]  /*59d0*/  F2FP.BF16.F32.PACK_AB R60, RZ, R60 ;  /* 0x0000003cff3c723e */ /* 0x000fe200000010ff */
[-C--:B------:R-:W-:Y:S01]  /*59e0*/  FMUL R66, R66, R88.reuse ;  /* 0x0000005842427220 */ /* 0x080fe20000400000 */
[----:B------:R-:W-:Y:S01]  /*59f0*/  IADD3.X R7, R23, R13, R5, P0, P1 ;  /* 0x0000000d17077210 */ /* 0x000fe200007e2405 */
[-C--:B------:R-:W-:Y:S01]  /*5a00*/  FMUL R67, R67, R88.reuse ;  /* 0x0000005843437220 */ /* 0x080fe20000400000 */
[C---:B------:R-:W-:Y:S01]  /*5a10*/  ISETP.GT.AND P0, PT, R3.reuse, RZ, P3 ;  /* 0x000000ff0300720c */ /* 0x040fe20001f04270 */
[----:B------:R-:W-:Y:S01]  /*5a20*/  @P2 STG.E.U16 desc[UR36][R8.64], R58 ;  /* 0x0000003a08002986 */ /* 0x000fe2000c101524 */
[----:B------:R-:W-:Y:S01]  /*5a30*/  ISETP.GT.AND P1, PT, R3, 0x8, P4 ;  /* 0x000000080300780c */ /* 0x000fe20002724270 */
[-C--:B------:R-:W-:Y:S01]  /*5a40*/  FMUL R68, R68, R88.reuse ;  /* 0x0000005844447220 */ /* 0x080fe20000400000 */
[----:B------:R-:W-:Y:S01]  /*5a50*/  ISETP.GT.AND P2, PT, R4, 0x9, PT ;  /* 0x000000090400780c */ /* 0x000fe20003f44270 */
[-C--:B------:R-:W-:Y:S01]  /*5a60*/  FMUL R69, R69, R88.reuse ;  /* 0x0000005845457220 */ /* 0x080fe20000400000 */
[----:B------:R-:W-:Y:S01]  /*5a70*/  F2FP.BF16.F32.PACK_AB R61, RZ, R61 ;  /* 0x0000003dff3d723e */ /* 0x000fe200000010ff */
[----:B------:R-:W-:Y:S01]  /*5a80*/  FMUL R70, R70, R88 ;  /* 0x0000005846467220 */ /* 0x000fe20000400000 */
[----:B------:R-:W-:Y:S01]  /*5a90*/  F2FP.BF16.F32.PACK_AB R62, RZ, R62 ;  /* 0x0000003eff3e723e */ /* 0x000fe200000010ff */
[-C--:B------:R-:W-:Y:S01]  /*5aa0*/  FMUL R71, R71, R88.reuse ;  /* 0x0000005847477220 */ /* 0x080fe20000400000 */
[----:B------:R-:W-:Y:S01]  /*5ab0*/  F2FP.BF16.F32.PACK_AB R63, RZ, R63 ;  /* 0x0000003fff3f723e */ /* 0x000fe200000010ff */
[----:B------:R-:W-:Y:S01]  /*5ac0*/  FMUL R72, R72, R88 ;  /* 0x0000005848487220 */ /* 0x000fe20000400000 */
[----:B------:R-:W-:Y:S01]  /*5ad0*/  F2FP.BF16.F32.PACK_AB R64, RZ, R64 ;  /* 0x00000040ff40723e */ /* 0x000fe200000010ff */
[--C-:B0-----:R-:W-:Y:S01]  /*5ae0*/  @P0 IMAD.MOV.U32 R10, RZ, RZ, R12.reuse ;  /* 0x000000ffff0a0224 */ /* 0x101fe200078e000c */
[----:B------:R-:W-:Y:S01]  /*5af0*/  F2FP.BF16.F32.PACK_AB R65, RZ, R65 ;  /* 0x00000041ff41723e */ /* 0x000fe200000010ff */
[--C-:B------:R-:W-:Y:S01]  /*5b00*/  @P0 IMAD.MOV.U32 R11, RZ, RZ, R13.reuse ;  /* 0x000000ffff0b0224 */ /* 0x100fe200078e000d */
[----:B------:R-:W-:Y:S01]  /*5b10*/  @P1 STG.E.U16 desc[UR36][R8.64+0x2], R59 ;  /* 0x0000023b08001986 */ /* 0x000fe2000c101524 */
[----:B------:R-:W-:Y:S01]  /*5b20*/  ISETP.GT.AND P1, PT, R4, 0x11, PT ;  /* 0x000000110400780c */ /* 0x000fe20003f24270 */
[----:B------:R-:W-:Y:S01]  /*5b30*/  FMUL R73, R73, R88 ;  /* 0x0000005849497220 */ /* 0x000fe20000400000 */
[----:B------:R-:W-:Y:S01]  /*5b40*/  F2FP.BF16.F32.PACK_AB R66, RZ, R66 ;  /* 0x00000042ff42723e */ /* 0x000fe200000010ff */
[----:B------:R0:W-:Y:S01]  /*5b50*/  @P0 STG.E.U16 desc[UR36][R10.64+0x10], R60 ;  /* 0x0000103c0a000986 */ /* 0x0001e2000c101524 */
[----:B------:R-:W-:Y:S01]  /*5b60*/  ISETP.GT.AND P0, PT, R3, RZ, P2 ;  /* 0x000000ff0300720c */ /* 0x000fe20001704270 */
        /* <DEDUP_REMOVED lines=15> */
[----:B------:R-:W-:Y:S01]  /*5c60*/  F2FP.BF16.F32.PACK_AB R74, RZ, R74 ;  /* 0x0000004aff4a723e */ /* 0x000fe200000010ff */
[-C--:B------:R-:W-:Y:S01]  /*5c70*/  FMUL R80, R80, R88.reuse ;  /* 0x0000005850507220 */ /* 0x080fe20000400000 */
[----:B------:R-:W-:Y:S01]  /*5c80*/  F2FP.BF16.F32.PACK_AB R75, RZ, R75 ;  /* 0x0000004bff4b723e */ /* 0x000fe200000010ff */
[-C--:B------:R-:W-:Y:S01]  /*5c90*/  FMUL R81, R81, R88.reuse ;  /* 0x0000005851517220 */ /* 0x080fe20000400000 */
[----:B------:R0:W-:Y:S01]  /*5ca0*/  @P0 STG.E.U16 desc[UR36][R10.64+0x12], R61 ;  /* 0x0000123d0a000986 */ /* 0x0001e2000c101524 */
[----:B------:R-:W-:Y:S01]  /*5cb0*/  ISETP.GT.AND P0, PT, R3, 0x8, P3 ;  /* 0x000000080300780c */ /* 0x000fe20001f04270 */
[----:B------:R-:W-:Y:S01]  /*5cc0*/  FMUL R82, R82, R88 ;  /* 0x0000005852527220 */ /* 0x000fe20000400000 */
[----:B------:R-:W-:Y:S01]  /*5cd0*/  F2FP.BF16.F32.PACK_AB R76, RZ, R76 ;  /* 0x0000004cff4c723e */ /* 0x000fe200000010ff */
        /* <DEDUP_REMOVED lines=10> */
[----:B------:R-:W-:Y:S01]  /*5d80*/  @P0 STG.E.U16 desc[UR36][R8.64+0x10], R62 ;  /* 0x0000103e08000986 */ /* 0x000fe2000c101524 */
[----:B------:R-:W-:Y:S01]  /*5d90*/  ISETP.GT.AND P0, PT, R3, 0x8, P2 ;  /* 0x000000080300780c */ /* 0x000fe20001704270 */
[-C--:B------:R-:W-:Y:S01]  /*5da0*/  FMUL R24, R24, R88.reuse ;  /* 0x0000005818187220 */ /* 0x080fe20000400000 */
[C---:B------:R-:W-:Y:S01]  /*5db0*/  ISETP.GT.AND P2, PT, R4.reuse, 0x10, PT ;  /* 0x000000100400780c */ /* 0x040fe20003f44270 */
        /* <DEDUP_REMOVED lines=32> */
[----:B------:R-:W-:Y:S01]  /*5fc0*/  ISETP.GT.AND P0, PT, R3, RZ, P1 ;  /* 0x000000ff0300720c */ /* 0x000fe20000f04270 */
        /* <DEDUP_REMOVED lines=10> */
[----:B------:R-:W-:Y:S01]  /*6070*/  FMUL R43, R43, R88 ;  /* 0x000000582b2b7220 */ /* 0x000fe20000400000 */
[----:B------:R-:W-:Y:S01]  /*6080*/  F2FP.BF16.F32.PACK_AB R35, RZ, R35 ;  /* 0x00000023ff23723e */ /* 0x000fe200000010ff */
[----:B0-----:R-:W-:Y:S01]  /*6090*/  @P0 IMAD.MOV.U32 R10, RZ, RZ, R12 ;  /* 0x000000ffff0a0224 */ /* 0x001fe200078e000c */
[----:B------:R-:W-:Y:S01]  /*60a0*/  F2FP.BF16.F32.PACK_AB R36, RZ, R36 ;  /* 0x00000024ff24723e */ /* 0x000fe200000010ff */
[----:B------:R-:W-:Y:S01]  /*60b0*/  @P0 IMAD.MOV.U32 R11, RZ, RZ, R13 ;  /* 0x000000ffff0b0224 */ /* 0x000fe200078e000d */
[----:B------:R-:W-:Y:S01]  /*60c0*/  F2FP.BF16.F32.PACK_AB R37, RZ, R37 ;  /* 0x00000025ff25723e */ /* 0x000fe200000010ff */
[----:B------:R-:W-:Y:S01]  /*60d0*/  FMUL R44, R44, R88 ;  /* 0x000000582c2c7220 */ /* 0x000fe20000400000 */
[----:B------:R-:W-:Y:S01]  /*60e0*/  F2FP.BF16.F32.PACK_AB R38, RZ, R38 ;  /* 0x00000026ff26723e */ /* 0x000fe200000010ff */
[-C--:B------:R-:W-:Y:S01]  /*60f0*/  FMUL R45, R45, R88.reuse ;  /* 0x000000582d2d7220 */ /* 0x080fe20000400000 */
[----:B------:R0:W-:Y:S01]  /*6100*/  @P0 STG.E.U16 desc[UR36][R10.64+0x22], R65 ;  /* 0x000022410a000986 */ /* 0x0001e2000c101524 */
        /* <DEDUP_REMOVED lines=13> */
[----:B------:R-:W-:Y:S01]  /*61e0*/  @P0 STG.E.U16 desc[UR36][R8.64+0x20], R66 ;  /* 0x0000204208000986 */ /* 0x000fe2000c101524 */
[----:B------:R-:W-:Y:S01]  /*61f0*/  ISETP.GT.AND P0, PT, R3, 0x8, P1 ;  /* 0x000000080300780c */ /* 0x000fe20000f04270 */
[-C--:B------:R-:W-:Y:S01]  /*6200*/  FMUL R52, R52, R88.reuse ;  /* 0x0000005834347220 */ /* 0x080fe20000400000 */
[----:B------:R-:W-:Y:S01]  /*6210*/  ISETP.GT.AND P1, PT, R4, 0x19, PT ;  /* 0x000000190400780c */ /* 0x000fe20003f24270 */
[----:B------:R-:W-:Y:S01]  /*6220*/  FMUL R53, R53, R88 ;  /* 0x0000005835357220 */ /* 0x000fe20000400000 */
[----:B------:R-:W-:Y:S01]  /*6230*/  F2FP.BF16.F32.PACK_AB R44, RZ, R44 ;  /* 0x0000002cff2c723e */ /* 0x000fe200000010ff */
[-C--:B------:R-:W-:Y:S01]  /*6240*/  FMUL R54, R54, R88.reuse ;  /* 0x0000005836367220 */ /* 0x080fe20000400000 */
[----:B------:R-:W-:Y:S01]  /*6250*/  F2FP.BF16.F32.PACK_AB R45, RZ, R45 ;  /* 0x0000002dff2d723e */ /* 0x000fe200000010ff */
[----:B------:R-:W-:Y:S01]  /*6260*/  FMUL R55, R55, R88 ;  /* 0x0000005837377220 */ /* 0x000fe20000400000 */
[----:B------:R-:W-:-:S02]  /*6270*/  F2FP.BF16.F32.PACK_AB R46, RZ, R46 ;  /* 0x0000002eff2e723e */ /* 0x000fc400000010ff */
[----:B------:R-:W-:Y:S02]  /*6280*/  F2FP.BF16.F32.PACK_AB R47, RZ, R47 ;  /* 0x0000002fff2f723e */ /* 0x000fe400000010ff */
[----:B------:R-:W-:Y:S01]  /*6290*/  F2FP.BF16.F32.PACK_AB R48, RZ, R48 ;  /* 0x00000030ff30723e */ /* 0x000fe200000010ff */
[----:B------:R-:W-:Y:S01]  /*62a0*/  @P0 STG.E.U16 desc[UR36][R8.64+0x22], R67 ;  /* 0x0000224308000986 */ /* 0x000fe2000c101524 */
[----:B------:R-:W-:Y:S02]  /*62b0*/  ISETP.GT.AND P0, PT, R3, RZ, P2 ;  /* 0x000000ff0300720c */ /* 0x000fe40001704270 */
[----:B------:R-:W-:Y:S02]  /*62c0*/  F2FP.BF16.F32.PACK_AB R49, RZ, R49 ;  /* 0x00000031ff31723e */ /* 0x000fe400000010ff */
[----:B------:R-:W-:Y:S02]  /*62d0*/  F2FP.BF16.F32.PACK_AB R50, RZ, R50 ;  /* 0x00000032ff32723e */ /* 0x000fe400000010ff */
[----:B------:R-:W-:-:S02]  /*62e0*/  F2FP.BF16.F32.PACK_AB R51, RZ, R51 ;  /* 0x00000033ff33723e */ /* 0x000fc400000010ff */
[----:B------:R-:W-:Y:S02]  /*62f0*/  F2FP.BF16.F32.PACK_AB R52, RZ, R52 ;  /* 0x00000034ff34723e */ /* 0x000fe400000010ff */
[----:B------:R-:W-:Y:S02]  /*6300*/  F2FP.BF16.F32.PACK_AB R53, RZ, R53 ;  /* 0x00000035ff35723e */ /* 0x000fe400000010ff */
[----:B------:R-:W-:Y:S01]  /*6310*/  F2FP.BF16.F32.PACK_AB R54, RZ, R54 ;  /* 0x00000036ff36723e */ /* 0x000fe200000010ff */
[----:B0-----:R-:W-:Y:S01]  /*6320*/  @P0 IMAD.MOV.U32 R10, RZ, RZ, R12 ;  /* 0x000000ffff0a0224 */ /* 0x001fe200078e000c */
[----:B------:R-:W-:Y:S01]  /*6330*/  F2FP.BF16.F32.PACK_AB R55, RZ, R55 ;  /* 0x00000037ff37723e */ /* 0x000fe200000010ff */
[----:B------:R-:W-:-:S05]  /*6340*/  @P0 IMAD.MOV.U32 R11, RZ, RZ, R13 ;  /* 0x000000ffff0b0224 */ /* 0x000fca00078e000d */
[----:B------:R0:W-:Y:S01]  /*6350*/  @P0 STG.E.U16 desc[UR36][R10.64+0x30], R68 ;  /* 0x000030440a000986 */ /* 0x0001e2000c101524 */
[----:B------:R-:W-:-:S13]  /*6360*/  ISETP.GT.AND P0, PT, R3, RZ, P1 ;  /* 0x000000ff0300720c */ /* 0x000fda0000f04270 */
[----:B0-----:R-:W-:Y:S02]  /*6370*/  @P0 IMAD.MOV.U32 R10, RZ, RZ, R12 ;  /* 0x000000ffff0a0224 */ /* 0x001fe400078e000c */
[----:B------:R-:W-:-:S05]  /*6380*/  @P0 IMAD.MOV.U32 R11, RZ, RZ, R13 ;  /* 0x000000ffff0b0224 */ /* 0x000fca00078e000d */
[----:B------:R0:W-:Y:S01]  /*6390*/  @P0 STG.E.U16 desc[UR36][R10.64+0x32], R69 ;  /* 0x000032450a000986 */ /* 0x0001e2000c101524 */
[----:B------:R-:W-:Y:S02]  /*63a0*/  ISETP.GT.AND P0, PT, R3, 0x8, P2 ;  /* 0x000000080300780c */ /* 0x000fe40001704270 */
[----:B------:R-:W-:-:S11]  /*63b0*/  ISETP.GT.AND P2, PT, R4, 0x20, PT ;  /* 0x000000200400780c */ /* 0x000fd60003f44270 */
[----:B------:R-:W-:Y:S01]  /*63c0*/  @P0 STG.E.U16 desc[UR36][R8.64+0x30], R70 ;  /* 0x0000304608000986 */ /* 0x000fe2000c101524 */
[----:B------:R-:W-:Y:S02]  /*63d0*/  ISETP.GT.AND P0, PT, R3, 0x8, P1 ;  /* 0x000000080300780c */ /* 0x000fe40000f04270 */
[----:B------:R-:W-:-:S11]  /*63e0*/  ISETP.GT.AND P1, PT, R4, 0x21, PT ;  /* 0x000000210400780c */ /* 0x000fd60003f24270 */
[----:B------:R-:W-:Y:S01]  /*63f0*/  @P0 STG.E.U16 desc[UR36][R8.64+0x32], R71 ;  /* 0x0000324708000986 */ /* 0x000fe2000c101524 */
[----:B------:R-:W-:-:S13]  /*6400*/  ISETP.GT.AND P0, PT, R3, RZ, P2 ;  /* 0x000000ff0300720c */ /* 0x000fda0001704270 */
[----:B0-----:R-:W-:Y:S02]  /*6410*/  @P0 IMAD.MOV.U32 R10, RZ, RZ, R12 ;  /* 0x000000ffff0a0224 */ /* 0x001fe400078e000c */
        /* <DEDUP_REMOVED lines=20> */
[----:B------:R-:W-:-:S13]  /*6560*/  ISETP.GT.AND P0, PT, R3, 0x8, P1 ;  /* 0x000000080300780c */ /* 0x000fda0000f04270 */
[----:B------:R-:W-:Y:S01]  /*6570*/  @P0 STG.E.U16 desc[UR36][R8.64+0x50], R78 ;  /* 0x0000504e08000986 */ /* 0x000fe2000c101524 */
[----:B------:R-:W-:-:S13]  /*6580*/  ISETP.GT.AND P0, PT, R3, 0x8, P4 ;  /* 0x000000080300780c */ /* 0x000fda0002704270 */
[----:B------:R-:W-:Y:S01]  /*6590*/  @P0 STG.E.U16 desc[UR36][R8.64+0x52], R79 ;  /* 0x0000524f08000986 */ /* 0x000fe2000c101524 */
[----:B------:R-:W-:-:S04]  /*65a0*/  ISETP.GT.AND P0, PT, R4, 0x30, PT ;  /* 0x000000300400780c */ /* 0x000fc80003f04270 */
        /* <DEDUP_REMOVED lines=12> */
[----:B------:R-:W-:-:S05]  /*6670*/  IADD3 R14, P1, R57, R8, RZ ;  /* 0x00000008390e7210 */ /* 0x000fca0007f3e0ff */
[----:B------:R-:W-:Y:S01]  /*6680*/  IMAD.X R15, R23, 0x1, R9, P1 ;  /* 0x00000001170f7824 */ /* 0x000fe200008e0609 */
[----:B------:R-:W-:-:S13]  /*6690*/  ISETP.GT.AND P1, PT, R3, RZ, P2 ;  /* 0x000000ff0300720c */ /* 0x000fda0001724270 */
[----:B------:R-:W-:Y:S01]  /*66a0*/  @P1 STG.E.U16 desc[UR36][R12.64+0x70], R84 ;  /* 0x000070540c001986 */ /* 0x000fe2000c101524 */
[----:B------:R-:W-:-:S05]  /*66b0*/  IADD3 R20, P1, R57, R8, RZ ;  /* 0x0000000839147210 */ /* 0x000fca0007f3e0ff */
[----:B------:R-:W-:Y:S01]  /*66c0*/  IMAD.X R21, R23, 0x1, R9, P1 ;  /* 0x0000000117157824 */ /* 0x000fe200008e0609 */
[----:B0-----:R-:W-:-:S05]  /*66d0*/  IADD3 R10, P1, R57, R12, RZ ;  /* 0x0000000c390a7210 */ /* 0x001fca0007f3e0ff */
[----:B------:R-:W-:Y:S01]  /*66e0*/  IMAD.X R11, R23, 0x1, R13, P1 ;  /* 0x00000001170b7824 */ /* 0x000fe200008e060d */
[----:B------:R-:W-:-:S04]  /*66f0*/  ISETP.GT.AND P1, PT, R4, 0x39, PT ;  /* 0x000000390400780c */ /* 0x000fc80003f24270 */
[----:B------:R-:W-:-:S13]  /*6700*/  ISETP.GT.AND P6, PT, R3, RZ, P1 ;  /* 0x000000ff0300720c */ /* 0x000fda0000fc4270 */
[----:B------:R-:W-:Y:S01]  /*6710*/  @P6 STG.E.U16 desc[UR36][R12.64+0x72], R85 ;  /* 0x000072550c006986 */ /* 0x000fe2000c101524 */
[----:B------:R-:W-:-:S13]  /*6720*/  ISETP.GT.AND P6, PT, R3, 0x8, P2 ;  /* 0x000000080300780c */ /* 0x000fda00017c4270 */
[----:B------:R-:W-:Y:S01]  /*6730*/  @P6 STG.E.U16 desc[UR36][R8.64+0x70], R86 ;  /* 0x0000705608006986 */ /* 0x000fe2000c101524 */
[----:B------:R-:W-:-:S13]  /*6740*/  ISETP.GT.AND P6, PT, R3, 0x8, P1 ;  /* 0x000000080300780c */ /* 0x000fda0000fc4270 */
[----:B------:R0:W-:Y:S01]  /*6750*/  @P6 STG.E.U16 desc[UR36][R8.64+0x72], R87 ;  /* 0x0000725708006986 */ /* 0x0001e2000c101524 */
[C---:B------:R-:W-:Y:S02]  /*6760*/  ISETP.GT.AND P6, PT, R3.reuse, 0x80, P5 ;  /* 0x000000800300780c */ /* 0x040fe40002fc4270 */
[----:B------:R-:W-:-:S11]  /*6770*/  ISETP.GT.AND P5, PT, R3, 0x88, P5 ;  /* 0x000000880300780c */ /* 0x000fd60002fa4270 */
[----:B------:R-:W-:Y:S01]  /*6780*/  @P6 STG.E.U16 desc[UR36][R10.64], R24 ;  /* 0x000000180a006986 */ /* 0x000fe2000c101524 */
[----:B------:R-:W-:-:S04]  /*6790*/  ISETP.GT.AND P6, PT, R4, 0x1, PT ;  /* 0x000000010400780c */ /* 0x000fc80003fc4270 */
[----:B------:R-:W-:-:S13]  /*67a0*/  ISETP.GT.AND P6, PT, R3, 0x80, P6 ;  /* 0x000000800300780c */ /* 0x000fda00037c4270 */
[----:B0-----:R-:W-:Y:S02]  /*67b0*/  @P6 IMAD.MOV.U32 R8, RZ, RZ, R10 ;  /* 0x000000ffff086224 */ /* 0x001fe400078e000a */
[----:B------:R-:W-:-:S05]  /*67c0*/  @P6 IMAD.MOV.U32 R9, RZ, RZ, R11 ;  /* 0x000000ffff096224 */ /* 0x000fca00078e000b */
[----:B------:R0:W-:Y:S01]  /*67d0*/  @P6 STG.E.U16 desc[UR36][R8.64+0x2], R25 ;  /* 0x0000021908006986 */ /* 0x0001e2000c101524 */
[----:B------:R-:W-:-:S03]  /*67e0*/  ISETP.GT.AND P6, PT, R4, 0x1, PT ;  /* 0x000000010400780c */ /* 0x000fc60003fc4270 */
[----:B------:R-:W-:Y:S01]  /*67f0*/  @P5 STG.E.U16 desc[UR36][R14.64], R26 ;  /* 0x0000001a0e005986 */ /* 0x000fe2000c101524 */
[----:B------:R-:W-:Y:S02]  /*6800*/  ISETP.GT.AND P5, PT, R3, 0x88, P6 ;  /* 0x000000880300780c */ /* 0x000fe400037a4270 */
[----:B------:R-:W-:-:S11]  /*6810*/  ISETP.GT.AND P6, PT, R4, 0x8, PT ;  /* 0x000000080400780c */ /* 0x000fd60003fc4270 */
[----:B------:R-:W-:Y:S01]  /*6820*/  @P5 STG.E.U16 desc[UR36][R20.64+0x2], R27 ;  /* 0x0000021b14005986 */ /* 0x000fe2000c101524 */
[----:B------:R-:W-:Y:S02]  /*6830*/  ISETP.GT.AND P5, PT, R3, 0x80, P6 ;  /* 0x000000800300780c */ /* 0x000fe400037a4270 */
[----:B------:R-:W-:-:S11]  /*6840*/  ISETP.GT.AND P6, PT, R4, 0x9, PT ;  /* 0x000000090400780c */ /* 0x000fd60003fc4270 */
[----:B0-----:R-:W-:Y:S02]  /*6850*/  @P5 IMAD.MOV.U32 R8, RZ, RZ, R10 ;  /* 0x000000ffff085224 */ /* 0x001fe400078e000a */
[----:B------:R-:W-:-:S05]  /*6860*/  @P5 IMAD.MOV.U32 R9, RZ, RZ, R11 ;  /* 0x000000ffff095224 */ /* 0x000fca00078e000b */
[----:B------:R0:W-:Y:S01]  /*6870*/  @P5 STG.E.U16 desc[UR36][R8.64+0x10], R28 ;  /* 0x0000101c08005986 */ /* 0x0001e2000c101524 */
[----:B------:R-:W-:-:S13]  /*6880*/  ISETP.GT.AND P5, PT, R3, 0x80, P6 ;  /* 0x000000800300780c */ /* 0x000fda00037a4270 */
[----:B0-----:R-:W-:Y:S02]  /*6890*/  @P5 IMAD.MOV.U32 R8, RZ, RZ, R10 ;  /* 0x000000ffff085224 */ /* 0x001fe400078e000a */
[----:B------:R-:W-:-:S05]  /*68a0*/  @P5 IMAD.MOV.U32 R9, RZ, RZ, R11 ;  /* 0x000000ffff095224 */ /* 0x000fca00078e000b */
[----:B------:R0:W-:Y:S01]  /*68b0*/  @P5 STG.E.U16 desc[UR36][R8.64+0x12], R29 ;  /* 0x0000121d08005986 */ /* 0x0001e2000c101524 */
[----:B------:R-:W-:-:S04]  /*68c0*/  ISETP.GT.AND P5, PT, R4, 0x8, PT ;  /* 0x000000080400780c */ /* 0x000fc80003fa4270 */
[----:B------:R-:W-:-:S13]  /*68d0*/  ISETP.GT.AND P5, PT, R3, 0x88, P5 ;  /* 0x000000880300780c */ /* 0x000fda0002fa4270 */
        /* <DEDUP_REMOVED lines=42> */
[----:B------:R-:W-:Y:S01]  /*6b80*/  @P5 STG.E.U16 desc[UR36][R8.64+0x42], R41 ;  /* 0x0000422908005986 */ /* 0x000fe2000c101524 */
[----:B------:R-:W-:-:S04]  /*6b90*/  ISETP.GT.AND P5, PT, R4, 0x20, PT ;  /* 0x000000200400780c */ /* 0x000fc80003fa4270 */
[----:B------:R-:W-:-:S13]  /*6ba0*/  ISETP.GT.AND P5, PT, R3, 0x88, P5 ;  /* 0x000000880300780c */ /* 0x000fda0002fa4270 */
[----:B------:R-:W-:Y:S01]  /*6bb0*/  @P5 STG.E.U16 desc[UR36][R6.64+0x40], R42 ;  /* 0x0000402a06005986 */ /* 0x000fe2000c101524 */
[----:B------:R-:W-:Y:S02]  /*6bc0*/  ISETP.GT.AND P5, PT, R3, 0x88, P6 ;  /* 0x000000880300780c */ /* 0x000fe400037a4270 */
[----:B------:R-:W-:-:S11]  /*6bd0*/  ISETP.GT.AND P6, PT, R4, 0x28, PT ;  /* 0x000000280400780c */ /* 0x000fd60003fc4270 */
[----:B------:R-:W-:Y:S01]  /*6be0*/  @P5 STG.E.U16 desc[UR36][R6.64+0x42], R43 ;  /* 0x0000422b06005986 */ /* 0x000fe2000c101524 */
[----:B------:R-:W-:-:S13]  /*6bf0*/  ISETP.GT.AND P5, PT, R3, 0x80, P6 ;  /* 0x000000800300780c */ /* 0x000fda00037a4270 */
[----:B------:R-:W-:Y:S02]  /*6c00*/  @P5 IMAD.MOV.U32 R4, RZ, RZ, R10 ;  /* 0x000000ffff045224 */ /* 0x000fe400078e000a */
[----:B------:R-:W-:-:S05]  /*6c10*/  @P5 IMAD.MOV.U32 R5, RZ, RZ, R11 ;  /* 0x000000ffff055224 */ /* 0x000fca00078e000b */
[----:B------:R0:W-:Y:S01]  /*6c20*/  @P5 STG.E.U16 desc[UR36][R4.64+0x50], R44 ;  /* 0x0000502c04005986 */ /* 0x0001e2000c101524 */
[C---:B------:R-:W-:Y:S02]  /*6c30*/  ISETP.GT.AND P5, PT, R3.reuse, 0x80, P4 ;  /* 0x000000800300780c */ /* 0x040fe400027a4270 */
[----:B------:R-:W-:-:S11]  /*6c40*/  ISETP.GT.AND P4, PT, R3, 0x88, P4 ;  /* 0x000000880300780c */ /* 0x000fd60002784270 */
[----:B0-----:R-:W-:Y:S02]  /*6c50*/  @P5 IMAD.MOV.U32 R4, RZ, RZ, R10 ;  /* 0x000000ffff045224 */ /* 0x001fe400078e000a */
[----:B------:R-:W-:-:S05]  /*6c60*/  @P5 IMAD.MOV.U32 R5, RZ, RZ, R11 ;  /* 0x000000ffff055224 */ /* 0x000fca00078e000b */
[----:B------:R0:W-:Y:S01]  /*6c70*/  @P5 STG.E.U16 desc[UR36][R4.64+0x52], R45 ;  /* 0x0000522d04005986 */ /* 0x0001e2000c101524 */
[----:B------:R-:W-:-:S13]  /*6c80*/  ISETP.GT.AND P5, PT, R3, 0x88, P6 ;  /* 0x000000880300780c */ /* 0x000fda00037a4270 */
[----:B0-----:R-:W-:Y:S02]  /*6c90*/  @P5 IMAD.MOV.U32 R4, RZ, RZ, R6 ;  /* 0x000000ffff045224 */ /* 0x001fe400078e0006 */
[----:B------:R-:W-:-:S05]  /*6ca0*/  @P5 IMAD.MOV.U32 R5, RZ, RZ, R7 ;  /* 0x000000ffff055224 */ /* 0x000fca00078e0007 */
[----:B------:R0:W-:Y:S02]  /*6cb0*/  @P5 STG.E.U16 desc[UR36][R4.64+0x50], R46 ;  /* 0x0000502e04005986 */ /* 0x0001e4000c101524 */
[----:B0-----:R-:W-:Y:S02]  /*6cc0*/  @P4 IMAD.MOV.U32 R4, RZ, RZ, R6 ;  /* 0x000000ffff044224 */ /* 0x001fe400078e0006 */
[----:B------:R-:W-:-:S05]  /*6cd0*/  @P4 IMAD.MOV.U32 R5, RZ, RZ, R7 ;  /* 0x000000ffff054224 */ /* 0x000fca00078e0007 */
[----:B------:R0:W-:Y:S01]  /*6ce0*/  @P4 STG.E.U16 desc[UR36][R4.64+0x52], R47 ;  /* 0x0000522f04004986 */ /* 0x0001e2000c101524 */
[C---:B------:R-:W-:Y:S02]  /*6cf0*/  ISETP.GT.AND P4, PT, R3.reuse, 0x80, P0 ;  /* 0x000000800300780c */ /* 0x040fe40000784270 */
[----:B------:R-:W-:-:S11]  /*6d00*/  ISETP.GT.AND P0, PT, R3, 0x88, P0 ;  /* 0x000000880300780c */ /* 0x000fd60000704270 */
        /* <DEDUP_REMOVED lines=9> */
[----:B------:R-:W-:Y:S01]  /*6da0*/  ISETP.GT.AND P2, PT, R3, 0x88, P2 ;  /* 0x000000880300780c */ /* 0x000fe20001744270 */
[----:B0-----:R-:W-:Y:S02]  /*6db0*/  @P0 IMAD.MOV.U32 R4, RZ, RZ, R6 ;  /* 0x000000ffff040224 */ /* 0x001fe400078e0006 */
[----:B------:R-:W-:-:S05]  /*6dc0*/  @P0 IMAD.MOV.U32 R5, RZ, RZ, R7 ;  /* 0x000000ffff050224 */ /* 0x000fca00078e0007 */
[----:B------:R0:W-:Y:S01]  /*6dd0*/  @P0 STG.E.U16 desc[UR36][R4.64+0x60], R50 ;  /* 0x0000603204000986 */ /* 0x0001e2000c101524 */
[C---:B------:R-:W-:Y:S02]  /*6de0*/  ISETP.GT.AND P0, PT, R3.reuse, 0x80, P1 ;  /* 0x000000800300780c */ /* 0x040fe40000f04270 */
[----:B------:R-:W-:Y:S01]  /*6df0*/  ISETP.GT.AND P1, PT, R3, 0x88, P1 ;  /* 0x000000880300780c */ /* 0x000fe20000f24270 */
[----:B0-----:R-:W-:Y:S02]  /*6e00*/  @P3 IMAD.MOV.U32 R4, RZ, RZ, R6 ;  /* 0x000000ffff043224 */ /* 0x001fe400078e0006 */
[----:B------:R-:W-:-:S05]  /*6e10*/  @P3 IMAD.MOV.U32 R5, RZ, RZ, R7 ;  /* 0x000000ffff053224 */ /* 0x000fca00078e0007 */
[----:B------:R0:W-:Y:S02]  /*6e20*/  @P3 STG.E.U16 desc[UR36][R4.64+0x62], R51 ;  /* 0x0000623304003986 */ /* 0x0001e4000c101524 */
[----:B0-----:R-:W-:Y:S02]  /*6e30*/  @P4 IMAD.MOV.U32 R4, RZ, RZ, R10 ;  /* 0x000000ffff044224 */ /* 0x001fe400078e000a */
[----:B------:R-:W-:-:S05]  /*6e40*/  @P4 IMAD.MOV.U32 R5, RZ, RZ, R11 ;  /* 0x000000ffff054224 */ /* 0x000fca00078e000b */
[----:B------:R0:W-:Y:S04]  /*6e50*/  @P4 STG.E.U16 desc[UR36][R4.64+0x70], R52 ;  /* 0x0000703404004986 */ /* 0x0001e8000c101524 */
[----:B------:R1:W-:Y:S01]  /*6e60*/  @P0 STG.E.U16 desc[UR36][R10.64+0x72], R53 ;  /* 0x000072350a000986 */ /* 0x0003e2000c101524 */
[----:B0-----:R-:W-:Y:S02]  /*6e70*/  @P2 IMAD.MOV.U32 R4, RZ, RZ, R6 ;  /* 0x000000ffff042224 */ /* 0x001fe400078e0006 */
[----:B------:R-:W-:-:S05]  /*6e80*/  @P2 IMAD.MOV.U32 R5, RZ, RZ, R7 ;  /* 0x000000ffff052224 */ /* 0x000fca00078e0007 */
[----:B------:R1:W-:Y:S04]  /*6e90*/  @P2 STG.E.U16 desc[UR36][R4.64+0x70], R54 ;  /* 0x0000703604002986 */ /* 0x0003e8000c101524 */
[----:B------:R1:W-:Y:S02]  /*6ea0*/  @P1 STG.E.U16 desc[UR36][R6.64+0x72], R55 ;  /* 0x0000723706001986 */ /* 0x0003e4000c101524 */
.L_x_156:
[----:B------:R-:W-:Y:S05]  /*6eb0*/  BSYNC B0 ;  /* 0x0000000000007941 */ /* 0x000fea0003800000 */
.L_x_32:
[----:B------:R-:W-:Y:S01]  /*6ec0*/  ULDC UR4, c[0x0][0xc] ;  /* 0x0000030000047ab9 */ /* 0x000fe20000000800 */
[----:B------:R-:W-:Y:S01]  /*6ed0*/  ULDC UR5, c[0x0][0x10] ;  /* 0x0000040000057ab9 */ /* 0x000fe20000000800 */
[----:B------:R-:W2:Y:S01]  /*6ee0*/  LDC R3, c[0x0][0x14] ;  /* 0x00000500ff037b82 */ /* 0x000ea20000000800 */
[----:B------:R-:W-:Y:S01]  /*6ef0*/  UIMAD.WIDE.U32 UR4, UR4, UR5, URZ ;  /* 0x00000005040472a5 */ /* 0x000fe2000f8e003f */
[----:B------:R-:W-:Y:S02]  /*6f00*/  IMAD.MOV.U32 R90, RZ, RZ, -0x1 ;  /* 0xffffffffff5a7424 */ /* 0x000fe400078e00ff */
[----:B------:R-:W-:-:S03]  /*6f10*/  IMAD.MOV.U32 R23, RZ, RZ, -0x1 ;  /* 0xffffffffff177424 */ /* 0x000fc600078e00ff */
[----:B--2---:R-:W-:-:S04]  /*6f20*/  IMAD.WIDE.U32 R16, R3, UR4, R16 ;  /* 0x0000000403107c25 */ /* 0x004fc8000f8e0010 */
[----:B------:R-:W-:Y:S01]  /*6f30*/  IMAD R3, R3, UR5, RZ ;  /* 0x0000000503037c24 */ /* 0x000fe2000f8e02ff */
[----:B------:R-:W-:Y:S02]  /*6f40*/  ULDC.64 UR4, c[0x0][0x650] ;  /* 0x0001940000047ab9 */ /* 0x000fe40000000a00 */
[----:B------:R-:W-:Y:S01]  /*6f50*/  ISETP.GE.U32.AND P0, PT, R16, UR4, PT ;  /* 0x0000000410007c0c */ /* 0x000fe2000bf06070 */
[--C-:B------:R-:W-:Y:S01]  /*6f60*/  IMAD.IADD R17, R17, 0x1, R3.reuse ;  /* 0x0000000111117824 */ /* 0x100fe200078e0203 */
[----:B------:R-:W-:-:S04]  /*6f70*/  PRMT R3, RZ, 0x7610, R3 ;  /* 0x00007610ff037816 */ /* 0x000fc80000000003 */
[----:B------:R-:W-:-:S13]  /*6f80*/  ISETP.GE.U32.AND.EX P0, PT, R17, UR5, PT, P0 ;  /* 0x0000000511007c0c */ /* 0x000fda000bf06100 */
[----:B------:R-:W-:Y:S05]  /*6f90*/  @P0 BRA `(.L_x_157) ;  /* 0x0000000400640947 */ /* 0x000fea0003800000 */
[----:B0-----:R-:W0:Y:S01]  /*6fa0*/  S2R R12, SR_CTAID.X ;  /* 0x00000000000c7919 */ /* 0x001e220000002500 */
[----:B-1----:R-:W1:Y:S01]  /*6fb0*/  LDC.64 R10, c[0x0][0x628] ;  /* 0x00018a00ff0a7b82 */ /* 0x002e620000000a00 */
[----:B------:R-:W-:Y:S01]  /*6fc0*/  ULDC UR4, c[0x0][0x150] ;  /* 0x0000540000047ab9 */ /* 0x000fe20000000800 */
[----:B------:R-:W-:Y:S01]  /*6fd0*/  IMAD.MOV.U32 R8, RZ, RZ, R16 ;  /* 0x000000ffff087224 */ /* 0x000fe200078e0010 */
[----:B------:R-:W2:Y:S01]  /*6fe0*/  S2R R24, SR_CTAID.Y ;  /* 0x0000000000187919 */ /* 0x000ea20000002600 */
[----:B------:R-:W-:-:S04]  /*6ff0*/  IMAD.MOV.U32 R9, RZ, RZ, R17 ;  /* 0x000000ffff097224 */ /* 0x000fc800078e0011 */
[----:B------:R-:W2:Y:S08]  /*7000*/  LDC R21, c[0x0][0x144] ;  /* 0x00005100ff157b82 */ /* 0x000eb00000000800 */
[----:B------:R-:W2:Y:S08]  /*7010*/  LDC R0, c[0x0][0x630] ;  /* 0x00018c00ff007b82 */ /* 0x000eb00000000800 */
[----:B------:R-:W2:Y:S01]  /*7020*/  LDC.64 R14, c[0x0][0x620] ;  /* 0x00018800ff0e7b82 */ /* 0x000ea20000000a00 */
[----:B-1----:R-:W-:-:S04]  /*7030*/  ISETP.NE.U32.AND P0, PT, R10, RZ, PT ;  /* 0x000000ff0a00720c */ /* 0x002fc80003f05070 */
[----:B------:R-:W-:Y:S02]  /*7040*/  ISETP.NE.AND.EX P0, PT, R11, RZ, PT, P0 ;  /* 0x000000ff0b00720c */ /* 0x000fe40003f05300 */
[----:B0-----:R-:W-:-:S05]  /*7050*/  I2FP.F32.U32 R3, R12 ;  /* 0x0000000c00037245 */ /* 0x001fca0000201000 */
[----:B------:R-:W-:-:S04]  /*7060*/  FMUL R3, R3, UR4 ;  /* 0x0000000403037c20 */ /* 0x000fc80008400000 */
[----:B------:R0:W1:Y:S02]  /*7070*/  F2I.U32.TRUNC.NTZ R20, R3 ;  /* 0x0000000300147305 */ /* 0x000064000020f000 */
[----:B------:R-:W-:Y:S05]  /*7080*/  @!P0 BRA `(.L_x_158) ;  /* 0x0000000000288947 */ /* 0x000fea0003800000 */
[----:B0-----:R-:W0:Y:S02]  /*7090*/  LDC R3, c[0x0][0x634] ;  /* 0x00018d00ff037b82 */ /* 0x001e240000000800 */
        /* <DEDUP_REMOVED lines=9> */
.L_x_158:
[----:B------:R-:W3:Y:S01]  /*7130*/  LDC.64 R28, c[0x0][0x640] ;  /* 0x00019000ff1c7b82 */ /* 0x000ee20000000a00 */
[-CC-:B--2---:R-:W-:Y:S01]  /*7140*/  SHF.R.U64 R23, R8, R0.reuse, R9.reuse ;  /* 0x0000000008177219 */ /* 0x184fe20000001209 */
[----:B-1----:R-:W-:Y:S01]  /*7150*/  IMAD.MOV R20, RZ, RZ, -R20 ;  /* 0x000000ffff147224 */ /* 0x002fe200078e0a14 */
[----:B------:R-:W-:Y:S01]  /*7160*/  SHF.R.U32.HI R0, RZ, R0, R9 ;  /* 0x00000000ff007219 */ /* 0x000fe20000011609 */
[----:B------:R-:W-:Y:S01]  /*7170*/  ULDC UR4, c[0x0][0x154] ;  /* 0x0000550000047ab9 */ /* 0x000fe20000000800 */
[----:B0-----:R-:W-:Y:S01]  /*7180*/  IADD3 R3, P0, RZ, -R23, RZ ;  /* 0x80000017ff037210 */ /* 0x001fe20007f1e0ff */
[----:B------:R-:W-:Y:S02]  /*7190*/  IMAD R21, R21, R20, R12 ;  /* 0x0000001415157224 */ /* 0x000fe400078e020c */
[----:B------:R-:W0:Y:S01]  /*71a0*/  LDC R6, c[0x0][0x618] ;  /* 0x00018600ff067b82 */ /* 0x000e220000000800 */
[----:B------:R-:W-:Y:S02]  /*71b0*/  IMAD.MOV.U32 R7, RZ, RZ, 0x1 ;  /* 0x00000001ff077424 */ /* 0x000fe400078e00ff */
[----:B------:R-:W-:-:S04]  /*71c0*/  IMAD.X R5, RZ, RZ, ~R0, P0 ;  /* 0x000000ffff057224 */ /* 0x000fc800000e0e00 */
[-C--:B------:R-:W-:Y:S01]  /*71d0*/  IMAD R0, R5, R14.reuse, RZ ;  /* 0x0000000e05007224 */ /* 0x080fe200078e02ff */
[----:B------:R-:W1:Y:S01]  /*71e0*/  LDC R8, c[0x0][0x608] ;  /* 0x00018200ff087b82 */ /* 0x000e620000000800 */
[----:B------:R-:W-:-:S04]  /*71f0*/  IMAD.WIDE.U32 R4, R3, R14, R16 ;  /* 0x0000000e03047225 */ /* 0x000fc800078e0010 */
[----:B------:R-:W-:Y:S01]  /*7200*/  IMAD R3, R3, R15, R0 ;  /* 0x0000000f03037224 */ /* 0x000fe200078e0200 */
[----:B------:R-:W-:Y:S02]  /*7210*/  I2FP.F32.U32 R0, R24 ;  /* 0x0000001800007245 */ /* 0x000fe40000201000 */
[----:B------:R-:W2:Y:S01]  /*7220*/  LDC R26, c[0x0][0x658] ;  /* 0x00019600ff1a7b82 */ /* 0x000ea20000000800 */
[----:B------:R-:W-:Y:S01]  /*7230*/  IMAD.IADD R3, R5, 0x1, R3 ;  /* 0x0000000105037824 */ /* 0x000fe200078e0203 */
[----:B---3--:R-:W-:Y:S01]  /*7240*/  ISETP.NE.U32.AND P0, PT, R28, RZ, PT ;  /* 0x000000ff1c00720c */ /* 0x008fe20003f05070 */
[----:B------:R-:W-:Y:S01]  /*7250*/  FMUL R0, R0, UR4 ;  /* 0x0000000400007c20 */ /* 0x000fe20008400000 */
[----:B------:R-:W-:Y:S02]  /*7260*/  IMAD.MOV.U32 R5, RZ, RZ, -0x1 ;  /* 0xffffffffff057424 */ /* 0x000fe400078e00ff */
[----:B------:R-:W-:Y:S01]  /*7270*/  ISETP.NE.AND.EX P0, PT, R29, RZ, PT, P0 ;  /* 0x000000ff1d00720c */ /* 0x000fe20003f05300 */
[----:B------:R3:W2:Y:S01]  /*7280*/  F2I.U32.TRUNC.NTZ R13, R0 ;  /* 0x00000000000d7305 */ /* 0x0006a2000020f000 */
[----:B------:R-:W3:Y:S01]  /*7290*/  LDC R15, c[0x0][0x148] ;  /* 0x00005200ff0f7b82 */ /* 0x000ee20000000800 */
[----:B0-----:R-:W-:-:S02]  /*72a0*/  SHF.R.U64 R12, R4, R6, R3 ;  /* 0x00000006040c7219 */ /* 0x001fc40000001203 */
[----:B------:R-:W-:-:S05]  /*72b0*/  SHF.R.U32.HI R3, RZ, R6, R3 ;  /* 0x00000006ff037219 */ /* 0x000fca0000011603 */
[----:B------:R-:W0:Y:S01]  /*72c0*/  LDC R20, c[0x0][0x600] ;  /* 0x00018000ff147b82 */ /* 0x000e220000000800 */
[-CC-:B-1----:R-:W-:Y:S02]  /*72d0*/  SHF.R.U64 R10, R12, R8.reuse, R3.reuse ;  /* 0x000000080c0a7219 */ /* 0x182fe40000001203 */
[----:B------:R-:W-:-:S05]  /*72e0*/  SHF.R.U32.HI R3, RZ, R8, R3 ;  /* 0x00000008ff037219 */ /* 0x000fca0000011603 */
[----:B------:R-:W1:Y:S01]  /*72f0*/  LDC R27, c[0x0][0x648] ;  /* 0x00019200ff1b7b82 */ /* 0x000e620000000800 */
[-C--:B--2---:R-:W-:Y:S02]  /*7300*/  SHF.L.U32 R4, R5, R26.reuse, RZ ;  /* 0x0000001a05047219 */ /* 0x084fe400000006ff */
[-CC-:B------:R-:W-:Y:S02]  /*7310*/  SHF.R.U64 R14, R10, R26.reuse, R3.reuse ;  /* 0x0000001a0a0e7219 */ /* 0x180fe40000001203 */
[----:B------:R-:W-:Y:S02]  /*7320*/  SHF.R.U32.HI R5, RZ, R26, R3 ;  /* 0x0000001aff057219 */ /* 0x000fe40000011603 */
[----:B------:R-:W-:Y:S01]  /*7330*/  LOP3.LUT R25, RZ, R4, RZ, 0x33, !PT ;  /* 0x00000004ff197212 */ /* 0x000fe200078e33ff */
[----:B------:R-:W2:Y:S01]  /*7340*/  LDC R30, c[0x0][0x638] ;  /* 0x00018e00ff1e7b82 */ /* 0x000ea20000000800 */
[----:B------:R-:W-:Y:S01]  /*7350*/  SHF.L.U32 R26, R7, R26, RZ ;  /* 0x0000001a071a7219 */ /* 0x000fe200000006ff */
[----:B------:R-:W-:-:S06]  /*7360*/  IMAD.MOV.U32 R4, RZ, RZ, R14 ;  /* 0x000000ffff047224 */ /* 0x000fcc00078e000e */
[----:B------:R-:W0:Y:S01]  /*7370*/  LDC R31, c[0x0][0x610] ;  /* 0x00018400ff1f7b82 */ /* 0x000e220000000800 */
        /* <DEDUP_REMOVED lines=11> */
.L_x_159:
[----:B------:R-:W-:Y:S01]  /*7430*/  ISETP.NE.AND P0, PT, R2, 0x1, PT ;  /* 0x000000010200780c */ /* 0x000fe20003f05270 */
[----:B0-----:R-:W-:Y:S01]  /*7440*/  VIADD R7, R20, 0xffffffff ;  /* 0xffffffff14077836 */ /* 0x001fe20000000000 */
[----:B-1-3--:R-:W-:Y:S01]  /*7450*/  SHF.R.U64 R0, R4, R27, R5 ;  /* 0x0000001b04007219 */ /* 0x00afe20000001205 */
[----:B------:R-:W-:Y:S01]  /*7460*/  IMAD.MOV R13, RZ, RZ, -R13 ;  /* 0x000000ffff0d7224 */ /* 0x000fe200078e0a0d */
[----:B------:R-:W-:Y:S01]  /*7470*/  LOP3.LUT R5, R10, R25, RZ, 0xc0, !PT ;  /* 0x000000190a057212 */ /* 0x000fe200078ec0ff */
[----:B------:R-:W-:Y:S01]  /*7480*/  IMAD.MOV.U32 R4, RZ, RZ, 0x1 ;  /* 0x00000001ff047424 */ /* 0x000fe200078e00ff */
[----:B------:R-:W-:Y:S01]  /*7490*/  LOP3.LUT R12, R12, R7, RZ, 0xc0, !PT ;  /* 0x000000070c0c7212 */ /* 0x000fe200078ec0ff */
[----:B------:R-:W-:Y:S02]  /*74a0*/  IMAD.MOV R3, RZ, RZ, -R0 ;  /* 0x000000ffff037224 */ /* 0x000fe400078e0a00 */
[----:B------:R-:W-:Y:S02]  /*74b0*/  IMAD R0, R26, R0, R5 ;  /* 0x000000001a007224 */ /* 0x000fe400078e0205 */
[----:B--2---:R-:W-:-:S02]  /*74c0*/  IMAD R3, R3, R30, R14 ;  /* 0x0000001e03037224 */ /* 0x004fc400078e020e */
[----:B------:R-:W-:Y:S02]  /*74d0*/  @P0 IMAD R21, R15, R13, R24 ;  /* 0x0000000d0f150224 */ /* 0x000fe400078e0218 */
[----:B------:R-:W-:Y:S01]  /*74e0*/  IMAD R5, R3, R20, R12 ;  /* 0x0000001403057224 */ /* 0x000fe200078e020c */
[----:B------:R-:W-:Y:S01]  /*74f0*/  PRMT R3, R4, 0x7610, R3 ;  /* 0x0000761004037816 */ /* 0x000fe20000000003 */
[----:B------:R-:W-:-:S05]  /*7500*/  IMAD R0, R0, R31, R21 ;  /* 0x0000001f00007224 */ /* 0x000fca00078e0215 */
[----:B------:R-:W-:Y:S02]  /*7510*/  SEL R90, R5, R0, !P0 ;  /* 0x00000000055a7207 */ /* 0x000fe40004000000 */
[----:B------:R-:W-:-:S07]  /*7520*/  SEL R0, R0, R5, !P0 ;  /* 0x0000000500007207 */ /* 0x000fce0004000000 */
.L_x_157:
[----:B------:R-:W-:Y:S01]  /*7530*/  LOP3.LUT P0, RZ, R3, 0xff, RZ, 0xc0, !PT ;  /* 0x000000ff03ff7812 */ /* 0x000fe2000780c0ff */
[----:B------:R-:W-:-:S12]  /*7540*/  IMAD.MOV.U32 R98, RZ, RZ, R0 ;  /* 0x000000ffff627224 */ /* 0x000fd800078e0000 */
[----:B------:R-:W-:Y:S05]  /*7550*/  @P0 BRA `(.L_x_160) ;  /* 0xffffff9c00100947 */ /* 0x000fea000383ffff */
[----:B------:R-:W-:Y:S05]  /*7560*/  EXIT ;  /* 0x000000000000794d */ /* 0x000fea0003800000 */
.L_x_7:
[----:B0-----:R-:W-:Y:S01]  /*7570*/  ULDC.64 UR4, c[0x0][0x650] ;  /* 0x0001940000047ab9 */ /* 0x001fe20000000a00 */
        /* <DEDUP_REMOVED lines=25> */
.L_x_162:
[----:B------:R-:W0:Y:S01]  /*7710*/  LDC.64 R26, c[0x0][0x640] ;  /* 0x00019000ff1a7b82 */ /* 0x000e220000000a00 */
[-CC-:B------:R-:W-:Y:S01]  /*7720*/  SHF.R.U64 R20, R12, R8.reuse, R13.reuse ;  /* 0x000000080c147219 */ /* 0x180fe2000000120d */
[----:B------:R-:W-:Y:S01]  /*7730*/  IMAD.MOV.U32 R30, RZ, RZ, 0x1 ;  /* 0x00000001ff1e7424 */ /* 0x000fe200078e00ff */
[----:B------:R-:W-:Y:S02]  /*7740*/  SHF.R.U32.HI R6, RZ, R8, R13 ;  /* 0x00000008ff067219 */ /* 0x000fe4000001160d */
[----:B------:R-:W-:-:S03]  /*7750*/  IADD3 R11, P0, RZ, -R20, RZ ;  /* 0x80000014ff0b7210 */ /* 0x000fc60007f1e0ff */
[----:B------:R-:W1:Y:S02]  /*7760*/  LDC R10, c[0x0][0x618] ;  /* 0x00018600ff0a7b82 */ /* 0x000e640000000800 */
[----:B------:R-:W-:-:S04]  /*7770*/  IMAD.X R7, RZ, RZ, ~R6, P0 ;  /* 0x000000ffff077224 */ /* 0x000fc800000e0e06 */
[-C--:B------:R-:W-:Y:S02]  /*7780*/  IMAD R8, R7, R22.reuse, RZ ;  /* 0x0000001607087224 */ /* 0x080fe400078e02ff */
[----:B------:R-:W2:Y:S01]  /*7790*/  LDC R12, c[0x0][0x608] ;  /* 0x00018200ff0c7b82 */ /* 0x000ea20000000800 */
[----:B------:R-:W-:-:S04]  /*77a0*/  IMAD.WIDE.U32 R6, R11, R22, R16 ;  /* 0x000000160b067225 */ /* 0x000fc800078e0010 */
[----:B------:R-:W-:-:S03]  /*77b0*/  IMAD R11, R11, R23, R8 ;  /* 0x000000170b0b7224 */ /* 0x000fc600078e0208 */
[----:B------:R-:W3:Y:S01]  /*77c0*/  LDC R25, c[0x0][0x658] ;  /* 0x00019600ff197b82 */ /* 0x000ee20000000800 */
[----:B------:R-:W-:Y:S01]  /*77d0*/  IMAD.IADD R7, R7, 0x1, R11 ;  /* 0x0000000107077824 */ /* 0x000fe200078e020b */
[----:B0-----:R-:W-:-:S04]  /*77e0*/  ISETP.NE.U32.AND P0, PT, R26, RZ, PT ;  /* 0x000000ff1a00720c */ /* 0x001fc80003f05070 */
[----:B------:R-:W-:Y:S02]  /*77f0*/  ISETP.NE.AND.EX P0, PT, R27, RZ, PT, P0 ;  /* 0x000000ff1b00720c */ /* 0x000fe40003f05300 */
[----:B------:R-:W0:Y:S01]  /*7800*/  LDC R23, c[0x0][0x600] ;  /* 0x00018000ff177b82 */ /* 0x000e220000000800 */
[-CC-:B-1----:R-:W-:Y:S02]  /*7810*/  SHF.R.U64 R8, R6, R10.reuse, R7.reuse ;  /* 0x0000000a06087219 */ /* 0x182fe40000001207 */
[----:B------:R-:W-:Y:S01]  /*7820*/  SHF.R.U32.HI R7, RZ, R10, R7 ;  /* 0x0000000aff077219 */ /* 0x000fe20000011607 */
[----:B------:R-:W-:-:S04]  /*7830*/  IMAD.MOV.U32 R10, RZ, RZ, -0x1 ;  /* 0xffffffffff0a7424 */ /* 0x000fc800078e00ff */
        /* <DEDUP_REMOVED lines=21> */
.L_x_163:
[----:B------:R-:W-:Y:S01]  /*7990*/  ISETP.NE.AND P0, PT, R2, 0x1, PT ;  /* 0x000000010200780c */ /* 0x000fe20003f05270 */
[----:B0-----:R-:W-:Y:S01]  /*79a0*/  VIADD R11, R23, 0xffffffff ;  /* 0xffffffff170b7836 */ /* 0x001fe20000000000 */
[----:B-1----:R-:W-:Y:S02]  /*79b0*/  SHF.R.U64 R6, R6, R24, R7 ;  /* 0x0000001806067219 */ /* 0x002fe40000001207 */
[----:B------:R-:W-:Y:S02]  /*79c0*/  SHF.L.U32 R30, R30, R25, RZ ;  /* 0x000000191e1e7219 */ /* 0x000fe400000006ff */
[----:B------:R-:W-:Y:S01]  /*79d0*/  LOP3.LUT R5, R21, R32, RZ, 0xc0, !PT ;  /* 0x0000002015057212 */ /* 0x000fe200078ec0ff */
[----:B------:R-:W-:-:S04]  /*79e0*/  IMAD.MOV R7, RZ, RZ, -R6 ;  /* 0x000000ffff077224 */ /* 0x000fc800078e0a06 */
[----:B------:R-:W-:Y:S01]  /*79f0*/  IMAD R6, R30, R6, R5 ;  /* 0x000000061e067224 */ /* 0x000fe200078e0205 */
[----:B------:R-:W-:Y:S01]  /*7a00*/  LOP3.LUT R5, R8, R11, RZ, 0xc0, !PT ;  /* 0x0000000b08057212 */ /* 0x000fe200078ec0ff */
[----:B------:R-:W-:Y:S02]  /*7a10*/  @P0 IMAD R3, R9, R14, R4 ;  /* 0x0000000e09030224 */ /* 0x000fe400078e0204 */
[----:B--2---:R-:W-:Y:S02]  /*7a20*/  IMAD R4, R7, R28, R22 ;  /* 0x0000001c07047224 */ /* 0x004fe400078e0216 */
[----:B---3--:R-:W-:Y:S02]  /*7a30*/  IMAD R3, R6, R29, R3 ;  /* 0x0000001d06037224 */ /* 0x008fe400078e0203 */
[----:B------:R-:W-:Y:S02]  /*7a40*/  IMAD R4, R4, R23, R5 ;  /* 0x0000001704047224 */ /* 0x000fe400078e0205 */
[----:B------:R-:W-:-:S02]  /*7a50*/  IMAD.MOV.U32 R8, RZ, RZ, 0x1 ;  /* 0x00000001ff087424 */ /* 0x000fc400078e00ff */
[----:B------:R-:W-:Y:S01]  /*7a60*/  IMAD.MOV.U32 R6, RZ, RZ, R20 ;  /* 0x000000ffff067224 */ /* 0x000fe200078e0014 */
[----:B------:R-:W-:Y:S02]  /*7a70*/  SEL R7, R4, R3, !P0 ;  /* 0x0000000304077207 */ /* 0x000fe40004000000 */
[----:B------:R-:W-:-:S07]  /*7a80*/  SEL R13, R3, R4, !P0 ;  /* 0x00000004030d7207 */ /* 0x000fce0004000000 */
.L_x_161:
[----:B------:R-:W-:-:S08]  /*7a90*/  NOP ;  /* 0x0000000000007918 */ /* 0x000fd00000000000 */
[----:B------:R-:W0:-:S00]  /*7aa0*/  USETMAXREG.DEALLOC.CTAPOOL 0x28 ;  /* 0x00000028000079c8 */ /* 0x000e0000080e0500 */
[----:B0-----:R-:W-:-:S13]  /*7ab0*/  ISETP.NE.AND P0, PT, R0, RZ, PT ;  /* 0x000000ff0000720c */ /* 0x001fda0003f05270 */
[----:B------:R-:W-:Y:S05]  /*7ac0*/  @P0 EXIT ;  /* 0x000000000000094d */ /* 0x000fea0003800000 */
[----:B------:R-:W-:Y:S01]  /*7ad0*/  LOP3.LUT P0, RZ, R8, 0xff, RZ, 0xc0, !PT ;  /* 0x000000ff08ff7812 */ /* 0x000fe2000780c0ff */
[----:B------:R-:W-:Y:S02]  /*7ae0*/  IMAD.MOV.U32 R0, RZ, RZ, 0x1 ;  /* 0x00000001ff007424 */ /* 0x000fe400078e00ff */
[----:B------:R-:W-:-:S10]  /*7af0*/  IMAD.MOV.U32 R3, RZ, RZ, RZ ;  /* 0x000000ffff037224 */ /* 0x000fd400078e00ff */
[----:B------:R-:W-:Y:S05]  /*7b00*/  @!P0 BRA `(.L_x_164) ;  /* 0x0000000c00448947 */ /* 0x000fea0003800000 */
[----:B------:R-:W0:Y:S01]  /*7b10*/  LDC R0, c[0x0][0x28c] ;  /* 0x0000a300ff007b82 */ /* 0x000e220000000800 */
[----:B------:R-:W-:Y:S01]  /*7b20*/  ULDC UR5, c[0x0][0x658] ;  /* 0x0001960000057ab9 */ /* 0x000fe20000000800 */
[----:B------:R-:W-:Y:S01]  /*7b30*/  UMOV UR7, 0xffffffff ;  /* 0xffffffff00077882 */ /* 0x000fe20000000000 */
[----:B------:R-:W-:Y:S01]  /*7b40*/  ULDC UR6, c[0x0][0xc] ;  /* 0x0000030000067ab9 */ /* 0x000fe20000000800 */
[----:B------:R-:W-:Y:S01]  /*7b50*/  USHF.L.U32 UR8, UR7, UR5, URZ ;  /* 0x0000000507087299 */ /* 0x000fe2000800063f */
[----:B------:R-:W-:Y:S01]  /*7b60*/  BSSY B0, `(.L_x_164) ;  /* 0x00000cb000007945 */ /* 0x000fe20003800000 */
[----:B------:R-:W-:Y:S01]  /*7b70*/  UMOV UR9, 0x1 ;  /* 0x0000000100097882 */ /* 0x000fe20000000000 */
[----:B------:R-:W-:Y:S01]  /*7b80*/  ULDC UR7, c[0x0][0x10] ;  /* 0x0000040000077ab9 */ /* 0x000fe20000000800 */
[----:B------:R-:W1:Y:S01]  /*7b90*/  S2UR UR10, SR_CgaCtaId ;  /* 0x00000000000a79c3 */ /* 0x000e620000008800 */
[----:B------:R-:W-:Y:S01]  /*7ba0*/  UIMAD.WIDE.U32 UR6, UR6, UR7, URZ ;  /* 0x00000007060672a5 */ /* 0x000fe2000f8e003f */
[----:B------:R-:W-:Y:S01]  /*7bb0*/  IMAD.MOV.U32 R9, RZ, RZ, 0x1 ;  /* 0x00000001ff097424 */ /* 0x000fe200078e00ff */
[----:B------:R-:W-:Y:S01]  /*7bc0*/  USHF.L.U32 UR18, UR9, UR5, URZ ;  /* 0x0000000509127299 */ /* 0x000fe2000800063f */
[----:B------:R-:W-:Y:S01]  /*7bd0*/  LOP3.LUT R12, R19, 0x2, RZ, 0xfc, !PT ;  /* 0x00000002130c7812 */ /* 0x000fe200078efcff */
[----:B------:R-:W-:Y:S01]  /*7be0*/  ULDC UR4, c[0x0][0x600] ;  /* 0x0001800000047ab9 */ /* 0x000fe20000000800 */
[----:B------:R-:W-:Y:S01]  /*7bf0*/  ULDC UR5, c[0x0][0x14] ;  /* 0x0000050000057ab9 */ /* 0x000fe20000000800 */
[----:B------:R-:W-:-:S02]  /*7c00*/  UIADD3 UR4, UR4, -0x1, URZ ;  /* 0xffffffff04047890 */ /* 0x000fc4000fffe03f */
[----:B------:R-:W-:Y:S02]  /*7c10*/  UIMAD.WIDE.U32 UR22, UR6, UR5, URZ ;  /* 0x00000005061672a5 */ /* 0x000fe4000f8e003f */
[----:B------:R-:W-:Y:S02]  /*7c20*/  UIMAD UR13, UR7, UR5, URZ ;  /* 0x00000005070d72a4 */ /* 0x000fe4000f8e023f */
[----:B------:R-:W-:Y:S02]  /*7c30*/  ULOP3.LUT UR17, URZ, UR8, URZ, 0x33, !UPT ;  /* 0x000000083f117292 */ /* 0x000fe4000f8e333f */
[----:B------:R-:W-:Y:S01]  /*7c40*/  UIADD3 UR13, UR23, UR13, URZ ;  /* 0x0000000d170d7290 */ /* 0x000fe2000fffe03f */
[----:B0-----:R-:W-:Y:S01]  /*7c50*/  VIADD R0, R0, 0x3f ;  /* 0x0000003f00007836 */ /* 0x001fe20000000000 */
[----:B------:R-:W-:-:S04]  /*7c60*/  ULDC.64 UR24, c[0x0][0x198] ;  /* 0x0000660000187ab9 */ /* 0x000fc80000000a00 */
[----:B------:R-:W-:Y:S01]  /*7c70*/  SHF.R.S32.HI R3, RZ, 0x1f, R0 ;  /* 0x0000001fff037819 */ /* 0x000fe20000011400 */
[----:B-1----:R-:W-:-:S03]  /*7c80*/  IMAD.U32 R10, RZ, RZ, UR10 ;  /* 0x0000000aff0a7e24 */ /* 0x002fc6000f8e00ff */
[----:B------:R-:W-:Y:S01]  /*7c90*/  LEA.HI R3, R3, R0, RZ, 0x6 ;  /* 0x0000000003037211 */ /* 0x000fe200078f30ff */
[----:B------:R-:W-:-:S03]  /*7ca0*/  IMAD.MOV.U32 R0, RZ, RZ, 0x1 ;  /* 0x00000001ff007424 */ /* 0x000fc600078e00ff */
[----:B------:R-:W-:Y:S01]  /*7cb0*/  SHF.R.S32.HI R8, RZ, 0x6, R3 ;  /* 0x00000006ff087819 */ /* 0x000fe20000011403 */
[----:B------:R-:W-:-:S04]  /*7cc0*/  IMAD.MOV.U32 R3, RZ, RZ, RZ ;  /* 0x000000ffff037224 */ /* 0x000fc800078e00ff */
[----:B------:R-:W-:-:S07]  /*7cd0*/  VIADD R11, R8, 0x1 ;  /* 0x00000001080b7836 */ /* 0x000fce0000000000 */
.L_x_175:
[----:B------:R-:W-:-:S03]  /*7ce0*/  UMOV UR5, 0xffffffff ;  /* 0xffffffff00057882 */ /* 0x000fc60000000000 */
[----:B------:R-:W-:Y:S05]  /*7cf0*/  BRA.DIV UR5, `(.L_x_165) ;  /* 0x0000000e05b07947 */ /* 0x000fea000b800000 */
[----:B------:R-:W-:-:S13]  /*7d00*/  ELECT P6, URZ, PT ;  /* 0x00000000003f782f */ /* 0x000fda00038c0000 */
.L_x_186:
[----:B------:R-:W0:Y:S01]  /*7d10*/  LDC R4, c[0x0][0x28c] ;  /* 0x0000a300ff047b82 */ /* 0x000e220000000800 */
[----:B------:R-:W-:Y:S01]  /*7d20*/  BSSY B1, `(.L_x_166) ;  /* 0x000003b000017945 */ /* 0x000fe20003800000 */
[----:B0-----:R-:W-:-:S13]  /*7d30*/  ISETP.LT.OR P6, PT, R4, 0x1, !P6 ;  /* 0x000000010400780c */ /* 0x001fda00077c1670 */
[----:B------:R-:W-:Y:S05]  /*7d40*/  @P6 BRA `(.L_x_167) ;  /* 0x0000000000e06947 */ /* 0x000fea0003800000 */
[----:B------:R-:W-:Y:S02]  /*7d50*/  IMAD R13, R13, 0x2, R10 ;  /* 0x000000020d0d7824 */ /* 0x000fe400078e020a */
[----:B------:R-:W-:Y:S02]  /*7d60*/  IMAD.SHL.U32 R20, R7, 0x40, RZ ;  /* 0x0000004007147824 */ /* 0x000fe400078e00ff */
[----:B------:R-:W-:Y:S02]  /*7d70*/  IMAD.MOV.U32 R21, RZ, RZ, RZ ;  /* 0x000000ffff157224 */ /* 0x000fe400078e00ff */
[----:B------:R-:W-:Y:S02]  /*7d80*/  IMAD.MOV.U32 R4, RZ, RZ, R11 ;  /* 0x000000ffff047224 */ /* 0x000fe400078e000b */
[----:B------:R-:W-:Y:S02]  /*7d90*/  IMAD.MOV.U32 R5, RZ, RZ, R0 ;  /* 0x000000ffff057224 */ /* 0x000fe400078e0000 */
[----:B------:R-:W-:-:S02]  /*7da0*/  IMAD.MOV.U32 R7, RZ, RZ, R3 ;  /* 0x000000ffff077224 */ /* 0x000fc400078e0003 */
[----:B------:R-:W-:-:S07]  /*7db0*/  IMAD.SHL.U32 R15, R13, 0x80, RZ ;  /* 0x000000800d0f7824 */ /* 0x000fce00078e00ff */
.L_x_170:
[----:B------:R-:W0:Y:S01]  /*7dc0*/  S2UR UR5, SR_CgaCtaId ;  /* 0x00000000000579c3 */ /* 0x000e220000008800 */
[----:B------:R-:W-:Y:S02]  /*7dd0*/  MOV R13, 0x400 ;  /* 0x00000400000d7802 */ /* 0x000fe40000000f00 */
[----:B------:R-:W-:-:S13]  /*7de0*/  LOP3.LUT P1, RZ, R18, 0x7f, RZ, 0xc0, !PT ;  /* 0x0000007f12ff7812 */ /* 0x000fda000782c0ff */
[----:B------:R-:W1:Y:S01]  /*7df0*/  @!P1 LDC R14, c[0x0][0x500] ;  /* 0x00014000ff0e9b82 */ /* 0x000e620000000800 */
[----:B0-----:R-:W-:-:S05]  /*7e00*/  IMAD.U32 R10, RZ, RZ, UR5 ;  /* 0x00000005ff0a7e24 */ /* 0x001fca000f8e00ff */
[----:B------:R-:W-:Y:S02]  /*7e10*/  LEA R24, R10, R13, 0x18 ;  /* 0x0000000d0a187211 */ /* 0x000fe400078ec0ff */
[----:B------:R-:W-:-:S03]  /*7e20*/  SHF.L.U32 R13, R5, 0x1f, RZ ;  /* 0x0000001f050d7819 */ /* 0x000fc600000006ff */
[----:B------:R-:W-:-:S04]  /*7e30*/  IMAD R22, R7, 0x8, R24 ;  /* 0x0000000807167824 */ /* 0x000fc800078e0218 */
[----:B------:R-:W0:Y:S02]  /*7e40*/  SYNCS.PHASECHK.TRANS64.TRYWAIT P0, [R22+URZ+0x20], R13 ;  /* 0x0000200d160075a7 */ /* 0x000e24000800017f */
[----:B01----:R-:W-:Y:S05]  /*7e50*/  @!P0 BRA `(.L_x_168) ;  /* 0x0000000c00788947 */ /* 0x003fea0003800000 */
.L_x_187:
[----:B0-----:R-:W-:Y:S01]  /*7e60*/  PRMT R13, R12, 0x9910, RZ ;  /* 0x000099100c0d7816 */ /* 0x001fe200000000ff */
[----:B------:R0:W-:Y:S03]  /*7e70*/  @!P1 SYNCS.ARRIVE.TRANS64 RZ, [R22+URZ], R14 ;  /* 0x0000000e16ff99a7 */ /* 0x0001e6000800003f */
[----:B------:R-:W-:-:S13]  /*7e80*/  ISETP.NE.AND P0, PT, R13, 0x2, PT ;  /* 0x000000020d00780c */ /* 0x000fda0003f05270 */
[----:B0-----:R-:W-:Y:S05]  /*7e90*/  @P0 BRA `(.L_x_169) ;  /* 0x0000000000040947 */ /* 0x001fea0003800000 */
[----:B------:R-:W-:Y:S01]  /*7ea0*/  BPT.TRAP 0x1 ;  /* 0x000000040000795c */ /* 0x000fe20000300000 */
.L_x_169:
[----:B------:R-:W-:Y:S01]  /*7eb0*/  IMAD R13, R7, 0x2, R10 ;  /* 0x00000002070d7824 */ /* 0x000fe200078e020a */
[----:B------:R-:W-:Y:S01]  /*7ec0*/  R2UR UR9, R22 ;  /* 0x00000000160972ca */ /* 0x000fe200000e0000 */
[----:B------:R-:W-:Y:S01]  /*7ed0*/  VIADD R4, R4, 0xffffffff ;  /* 0xffffffff04047836 */ /* 0x000fe20000000000 */
[----:B------:R-:W-:Y:S01]  /*7ee0*/  UIADD3 UR6, UP0, UR24, 0xf0, URZ ;  /* 0x000000f018067890 */ /* 0x000fe2000ff1e03f */
[----:B------:R-:W-:Y:S01]  /*7ef0*/  IMAD.SHL.U32 R13, R13, 0x2000, RZ ;  /* 0x000020000d0d7824 */ /* 0x000fe200078e00ff */
[----:B------:R-:W-:Y:S01]  /*7f00*/  R2UR UR11, R15 ;  /* 0x000000000f0b72ca */ /* 0x000fe200000e0000 */
[----:B------:R-:W-:Y:S01]  /*7f10*/  UIADD3 UR26, UP1, UR24, 0x1f0, URZ ;  /* 0x000001f0181a7890 */ /* 0x000fe2000ff3e03f */
[----:B------:R-:W-:Y:S01]  /*7f20*/  R2UR UR10, R21 ;  /* 0x00000000150a72ca */ /* 0x000fe200000e0000 */
[--C-:B------:R-:W-:Y:S01]  /*7f30*/  IMAD R13, R13, 0x2, R24.reuse ;  /* 0x000000020d0d7824 */ /* 0x100fe200078e0218 */
[----:B------:R-:W-:Y:S01]  /*7f40*/  R2UR UR12, R6 ;  /* 0x00000000060c72ca */ /* 0x000fe200000e0000 */
[----:B------:R-:W-:Y:S01]  /*7f50*/  IMAD R24, R7, 0x2000, R24 ;  /* 0x0000200007187824 */ /* 0x000fe200078e0218 */
[----:B------:R-:W-:Y:S01]  /*7f60*/  R2UR UR19, R20 ;  /* 0x00000000141372ca */ /* 0x000fe200000e0000 */
[----:B------:R-:W-:Y:S01]  /*7f70*/  UIADD3.X UR7, URZ, UR25, URZ, UP0, !UPT ;  /* 0x000000193f077290 */ /* 0x000fe200087fe43f */
[----:B------:R-:W-:Y:S01]  /*7f80*/  R2UR UR5, R13 ;  /* 0x000000000d0572ca */ /* 0x000fe200000e0000 */
[----:B------:R-:W-:Y:S01]  /*7f90*/  VIADD R7, R7, 0x1 ;  /* 0x0000000107077836 */ /* 0x000fe20000000000 */
[----:B------:R-:W-:Y:S01]  /*7fa0*/  R2UR UR8, R24 ;  /* 0x00000000180872ca */ /* 0x000fe200000e0000 */
[----:B------:R-:W-:Y:S01]  /*7fb0*/  UIADD3.X UR27, URZ, UR25, URZ, UP1, !UPT ;  /* 0x000000193f1b7290 */ /* 0x000fe20008ffe43f */
[----:B------:R-:W-:Y:S01]  /*7fc0*/  ISETP.GT.AND P1, PT, R4, 0x1, PT ;  /* 0x000000010400780c */ /* 0x000fe20003f24270 */
[----:B------:R-:W-:Y:S01]  /*7fd0*/  UMOV UR20, 0x30000 ;  /* 0x0003000000147882 */ /* 0x000fe20000000000 */
[----:B------:R-:W-:Y:S01]  /*7fe0*/  UMOV UR14, 0x0 ;  /* 0x00000000000e7882 */ /* 0x000fe20000000000 */
[----:B------:R-:W-:Y:S01]  /*7ff0*/  UMOV UR15, 0x10000000 ;  /* 0x10000000000f7882 */ /* 0x000fe20000000000 */
[----:B------:R-:W-:Y:S01]  /*8000*/  ISETP.NE.AND P0, PT, R7, 0x4, PT ;  /* 0x000000040700780c */ /* 0x000fe20003f05270 */
[----:B------:R-:W-:-:S03]  /*8010*/  VIADD R21, R21, 0x40 ;  /* 0x0000004015157836 */ /* 0x000fc60000000000 */
[----:B------:R-:W-:Y:S01]  /*8020*/  SEL R14, RZ, 0x1, P0 ;  /* 0x00000001ff0e7807 */ /* 0x000fe20000000000 */
[----:B------:R-:W-:Y:S01]  /*8030*/  UIADD3 UR5, UR5, 0x100, URZ ;  /* 0x0000010005057890 */ /* 0x000fe2000fffe03f */
[----:B------:R-:W-:Y:S01]  /*8040*/  SEL R7, R7, RZ, P0 ;  /* 0x000000ff07077207 */ /* 0x000fe20000000000 */
[----:B------:R-:W-:Y:S01]  /*8050*/  UIADD3 UR16, UR8, 0x20100, URZ ;  /* 0x0002010008107890 */ /* 0x000fe2000fffe03f */
[----:B------:R-:W-:-:S04]  /*8060*/  LOP3.LUT R5, R5, R14, RZ, 0x3c, !PT ;  /* 0x0000000e05057212 */ /* 0x000fc800078e3cff */
[----:B------:R-:W-:Y:S02]  /*8070*/  UMOV UR8, UR5 ;  /* 0x0000000500087c82 */ /* 0x000fe40008000000 */
[----:B------:R0:W-:Y:S02]  /*8080*/  UTMALDG.3D.MULTICAST [UR8], [UR6], UR20, desc[UR14] ;  /* 0x00000e08060073b4 */ /* 0x0001e40008011814 */
[----:B0-----:R-:W-:Y:S01]  /*8090*/  UMOV UR8, UR16 ;  /* 0x0000001000087c82 */ /* 0x001fe20008000000 */
[----:B------:R-:W-:Y:S02]  /*80a0*/  UMOV UR11, UR19 ;  /* 0x00000013000b7c82 */ /* 0x000fe40008000000 */
[----:B------:R0:W-:Y:S02]  /*80b0*/  UTMALDG.3D [UR8], [UR26], desc[UR14] ;  /* 0x00000e081a0075b4 */ /* 0x0001e40008011000 */
[----:B0-----:R-:W-:Y:S05]  /*80c0*/  @P1 BRA `(.L_x_170) ;  /* 0xfffffffc003c1947 */ /* 0x001fea000383ffff */
.L_x_167:
[----:B------:R-:W-:Y:S05]  /*80d0*/  BSYNC B1 ;  /* 0x0000000000017941 */ /* 0x000fea0003800000 */
.L_x_166:
[----:B------:R-:W-:Y:S01]  /*80e0*/  LOP3.LUT P1, RZ, R9, 0xff, RZ, 0xc0, !PT ;  /* 0x000000ff09ff7812 */ /* 0x000fe2000782c0ff */
[----:B------:R-:W-:Y:S01]  /*80f0*/  IMAD.IADD R3, R8, 0x1, R3 ;  /* 0x0000000108037824 */ /* 0x000fe200078e0203 */
[----:B------:R-:W-:Y:S01]  /*8100*/  IADD3 R16, P2, R16, UR22, RZ ;  /* 0x0000001610107c10 */ /* 0x000fe2000ff5e0ff */
[----:B------:R-:W-:Y:S01]  /*8110*/  ULDC.64 UR6, c[0x0][0x650] ;  /* 0x0001940000067ab9 */ /* 0x000fe20000000a00 */
[----:B------:R-:W-:Y:S01]  /*8120*/  BSSY B1, `(.L_x_171) ;  /* 0x000006c000017945 */ /* 0x000fe20003800000 */
[----:B------:R-:W-:Y:S01]  /*8130*/  IMAD.MOV.U32 R13, RZ, RZ, -0x1 ;  /* 0xffffffffff0d7424 */ /* 0x000fe200078e00ff */
[----:B------:R-:W-:Y:S01]  /*8140*/  ISETP.GT.U32.AND P0, PT, R3, 0x3, PT ;  /* 0x000000030300780c */ /* 0x000fe20003f04070 */
[----:B------:R-:W-:Y:S01]  /*8150*/  IMAD.MOV.U32 R7, RZ, RZ, -0x1 ;  /* 0xffffffffff077424 */ /* 0x000fe200078e00ff */
[----:B------:R-:W-:Y:S01]  /*8160*/  SHF.R.U32.HI R4, RZ, 0x2, R3 ;  /* 0x00000002ff047819 */ /* 0x000fe20000011603 */
[----:B------:R-:W-:Y:S01]  /*8170*/  IMAD.MOV.U32 R6, RZ, RZ, -0x1 ;  /* 0xffffffffff067424 */ /* 0x000fe200078e00ff */
[----:B------:R-:W-:-:S02]  /*8180*/  ISETP.LT.U32.AND P0, PT, R8, 0x4, P0 ;  /* 0x000000040800780c */ /* 0x000fc40000701070 */
[----:B------:R-:W-:Y:S01]  /*8190*/  IADD3.X R17, R17, UR13, RZ, P2, !PT ;  /* 0x0000000d11117c10 */ /* 0x000fe200097fe4ff */
[----:B------:R-:W0:Y:S01]  /*81a0*/  @P1 S2R R10, SR_CgaCtaId ;  /* 0x00000000000a1919 */ /* 0x000e220000008800 */
[----:B------:R-:W-:Y:S02]  /*81b0*/  @P1 MOV R5, 0x400 ;  /* 0x0000040000051802 */ /* 0x000fe40000000f00 */
[----:B------:R-:W-:Y:S02]  /*81c0*/  ISETP.GE.U32.AND P2, PT, R16, UR6, PT ;  /* 0x0000000610007c0c */ /* 0x000fe4000bf46070 */
[----:B------:R-:W-:Y:S02]  /*81d0*/  LOP3.LUT R4, R4, 0x1, RZ, 0xc0, !PT ;  /* 0x0000000104047812 */ /* 0x000fe400078ec0ff */
[----:B------:R-:W-:Y:S02]  /*81e0*/  LOP3.LUT R3, R3, 0x3, RZ, 0xc0, !PT ;  /* 0x0000000303037812 */ /* 0x000fe400078ec0ff */
[----:B------:R-:W-:-:S02]  /*81f0*/  PRMT R9, RZ, 0x7610, R9 ;  /* 0x00007610ff097816 */ /* 0x000fc40000000009 */
[----:B0-----:R-:W-:-:S04]  /*8200*/  @P1 LEA R5, R10, R5, 0x18 ;  /* 0x000000050a051211 */ /* 0x001fc800078ec0ff */
[----:B------:R0:W-:Y:S01]  /*8210*/  @P1 SYNCS.ARRIVE.TRANS64.A1T0 RZ, [R5+URZ+0x58], RZ ;  /* 0x000058ff05ff19a7 */ /* 0x0001e2000810003f */
[----:B------:R-:W-:-:S04]  /*8220*/  ISETP.NE.U32.AND P1, PT, R4, 0x1, PT ;  /* 0x000000010400780c */ /* 0x000fc80003f25070 */
[----:B------:R-:W-:Y:S02]  /*8230*/  ISETP.GT.U32.AND P1, PT, R8, 0x3, !P1 ;  /* 0x000000030800780c */ /* 0x000fe40004f24070 */
[----:B0-----:R-:W-:Y:S02]  /*8240*/  SEL R5, RZ, 0x1, !P0 ;  /* 0x00000001ff057807 */ /* 0x001fe40004000000 */
[----:B------:R-:W-:Y:S02]  /*8250*/  ISETP.GE.U32.AND.EX P0, PT, R17, UR7, PT, P2 ;  /* 0x0000000711007c0c */ /* 0x000fe4000bf06120 */
[----:B------:R-:W-:-:S04]  /*8260*/  SEL R4, RZ, 0x1, !P1 ;  /* 0x00000001ff047807 */ /* 0x000fc80004800000 */
[----:B------:R-:W-:Y:S02]  /*8270*/  LOP3.LUT R0, R4, R0, R5, 0x96, !PT ;  /* 0x0000000004007212 */ /* 0x000fe400078e9605 */
[----:B------:R-:W-:-:S05]  /*8280*/  PRMT R4, RZ, 0x7610, R4 ;  /* 0x00007610ff047816 */ /* 0x000fca0000000004 */
[----:B------:R-:W-:Y:S05]  /*8290*/  @P0 BRA `(.L_x_172) ;  /* 0x0000000400500947 */ /* 0x000fea0003800000 */
[----:B------:R-:W0:Y:S01]  /*82a0*/  S2R R15, SR_CTAID.X ;  /* 0x00000000000f7919 */ /* 0x000e220000002500 */
[----:B------:R-:W-:Y:S01]  /*82b0*/  ULDC.64 UR6, c[0x0][0x628] ;  /* 0x00018a0000067ab9 */ /* 0x000fe20000000a00 */
[----:B------:R-:W1:Y:S01]  /*82c0*/  LDC R20, c[0x0][0x144] ;  /* 0x00005100ff147b82 */ /* 0x000e620000000800 */
[----:B------:R-:W-:Y:S01]  /*82d0*/  ISETP.NE.U32.AND P0, PT, RZ, UR6, PT ;  /* 0x00000006ff007c0c */ /* 0x000fe2000bf05070 */
[----:B------:R-:W2:Y:S01]  /*82e0*/  S2R R13, SR_CTAID.Y ;  /* 0x00000000000d7919 */ /* 0x000ea20000002600 */
[----:B------:R-:W-:Y:S01]  /*82f0*/  ULDC UR8, c[0x0][0x630] ;  /* 0x00018c0000087ab9 */ /* 0x000fe20000000800 */
[----:B------:R-:W-:Y:S01]  /*8300*/  ULDC UR9, c[0x0][0x150] ;  /* 0x0000540000097ab9 */ /* 0x000fe20000000800 */
[----:B------:R-:W-:Y:S01]  /*8310*/  ISETP.NE.AND.EX P0, PT, RZ, UR7, PT, P0 ;  /* 0x00000007ff007c0c */ /* 0x000fe2000bf05300 */
[----:B------:R-:W-:Y:S02]  /*8320*/  IMAD.MOV.U32 R4, RZ, RZ, R16 ;  /* 0x000000ffff047224 */ /* 0x000fe400078e0010 */
[----:B------:R-:W-:Y:S01]  /*8330*/  IMAD.MOV.U32 R5, RZ, RZ, R17 ;  /* 0x000000ffff057224 */ /* 0x000fe200078e0011 */
[----:B0-----:R-:W-:-:S09]  /*8340*/  I2FP.F32.U32 R22, R15 ;  /* 0x0000000f00167245 */ /* 0x001fd20000201000 */
[----:B------:R-:W-:Y:S05]  /*8350*/  @!P0 BRA `(.L_x_173) ;  /* 0x0000000000288947 */ /* 0x000fea0003800000 */
[----:B------:R-:W-:Y:S02]  /*8360*/  ULDC UR5, c[0x0][0x634] ;  /* 0x00018d0000057ab9 */ /* 0x000fe40000000800 */
[----:B------:R-:W-:-:S05]  /*8370*/  IADD3 R5, P0, R16, UR5, RZ ;  /* 0x0000000510057c10 */ /* 0x000fca000ff1e0ff */
[----:B------:R-:W-:-:S04]  /*8380*/  IMAD.X R21, RZ, RZ, R17, P0 ;  /* 0x000000ffff157224 */ /* 0x000fc800000e0611 */
[----:B------:R-:W-:-:S04]  /*8390*/  IMAD.WIDE.U32 R6, R21, UR6, RZ ;  /* 0x0000000615067c25 */ /* 0x000fc8000f8e00ff */
[----:B------:R-:W-:-:S04]  /*83a0*/  IMAD.WIDE.U32 R6, P0, R5, UR7, R6 ;  /* 0x0000000705067c25 */ /* 0x000fc8000f800006 */
[----:B------:R-:W-:-:S04]  /*83b0*/  IMAD.WIDE.U32 R4, R5, UR6, RZ ;  /* 0x0000000605047c25 */ /* 0x000fc8000f8e00ff */
[----:B------:R-:W-:Y:S01]  /*83c0*/  IMAD.MOV.U32 R4, RZ, RZ, R7 ;  /* 0x000000ffff047224 */ /* 0x000fe200078e0007 */
[----:B------:R-:W-:Y:S01]  /*83d0*/  IADD3 RZ, P1, R5, R6, RZ ;  /* 0x0000000605ff7210 */ /* 0x000fe20007f3e0ff */
[----:B------:R-:W-:-:S04]  /*83e0*/  IMAD.X R5, RZ, RZ, RZ, P0 ;  /* 0x000000ffff057224 */ /* 0x000fc800000e06ff */
[----:B------:R-:W-:-:S08]  /*83f0*/  IMAD.WIDE.U32.X R4, R21, UR7, R4, P1 ;  /* 0x0000000715047c25 */ /* 0x000fd000088e0404 */
.L_x_173:
[----:B------:R-:W-:Y:S01]  /*8400*/  FMUL R22, R22, UR9 ;  /* 0x0000000916167c20 */ /* 0x000fe20008400000 */
[--C-:B------:R-:W-:Y:S01]  /*8410*/  SHF.R.U64 R14, R4, UR8, R5.reuse ;  /* 0x00000008040e7c19 */ /* 0x100fe20008001205 */
[----:B------:R-:W-:Y:S01]  /*8420*/  ULDC.64 UR6, c[0x0][0x620] ;  /* 0x0001880000067ab9 */ /* 0x000fe20000000a00 */
[----:B------:R-:W-:Y:S01]  /*8430*/  SHF.R.U32.HI R4, RZ, UR8, R5 ;  /* 0x00000008ff047c19 */ /* 0x000fe20008011605 */
[----:B------:R-:W-:Y:S01]  /*8440*/  ULDC.64 UR8, c[0x0][0x640] ;  /* 0x0001900000087ab9 */ /* 0x000fe20000000a00 */
[----:B------:R-:W-:Y:S01]  /*8450*/  IADD3 R5, P0, RZ, -R14, RZ ;  /* 0x8000000eff057210 */ /* 0x000fe20007f1e0ff */
[----:B------:R-:W0:Y:S01]  /*8460*/  F2I.U32.TRUNC.NTZ R22, R22 ;  /* 0x0000001600167305 */ /* 0x000e22000020f000 */
[----:B------:R-:W-:-:S03]  /*8470*/  ULDC UR5, c[0x0][0x618] ;  /* 0x0001860000057ab9 */ /* 0x000fc60000000800 */
[----:B------:R-:W-:Y:S01]  /*8480*/  IMAD.X R4, RZ, RZ, ~R4, P0 ;  /* 0x000000ffff047224 */ /* 0x000fe200000e0e04 */
[----:B------:R-:W-:-:S03]  /*8490*/  ISETP.NE.U32.AND P0, PT, RZ, UR8, PT ;  /* 0x00000008ff007c0c */ /* 0x000fc6000bf05070 */
[----:B------:R-:W-:Y:S01]  /*84a0*/  IMAD R4, R4, UR6, RZ ;  /* 0x0000000604047c24 */ /* 0x000fe2000f8e02ff */
[----:B------:R-:W-:-:S03]  /*84b0*/  ISETP.NE.AND.EX P0, PT, RZ, UR9, PT, P0 ;  /* 0x00000009ff007c0c */ /* 0x000fc6000bf05300 */
[C---:B------:R-:W-:Y:S02]  /*84c0*/  IMAD R7, R5.reuse, UR7, R4 ;  /* 0x0000000705077c24 */ /* 0x040fe4000f8e0204 */
[----:B------:R-:W-:Y:S01]  /*84d0*/  IMAD.WIDE.U32 R4, R5, UR6, R16 ;  /* 0x0000000605047c25 */ /* 0x000fe2000f8e0010 */
[----:B------:R-:W-:-:S03]  /*84e0*/  ULDC UR6, c[0x0][0x154] ;  /* 0x0000550000067ab9 */ /* 0x000fc60000000800 */
[----:B0-----:R-:W-:Y:S02]  /*84f0*/  IMAD.MOV R6, RZ, RZ, -R22 ;  /* 0x000000ffff067224 */ /* 0x001fe400078e0a16 */
[----:B------:R-:W-:Y:S02]  /*8500*/  IMAD.IADD R5, R5, 0x1, R7 ;  /* 0x0000000105057824 */ /* 0x000fe400078e0207 */
[----:B-1----:R-:W-:Y:S01]  /*8510*/  IMAD R15, R20, R6, R15 ;  /* 0x00000006140f7224 */ /* 0x002fe200078e020f */
[----:B--2---:R-:W-:Y:S01]  /*8520*/  I2FP.F32.U32 R6, R13 ;  /* 0x0000000d00067245 */ /* 0x004fe20000201000 */
[----:B------:R-:W0:Y:S01]  /*8530*/  LDC R20, c[0x0][0x148] ;  /* 0x00005200ff147b82 */ /* 0x000e220000000800 */
[--C-:B------:R-:W-:Y:S02]  /*8540*/  SHF.R.U64 R21, R4, UR5, R5.reuse ;  /* 0x0000000504157c19 */ /* 0x100fe40008001205 */
[----:B------:R-:W-:Y:S01]  /*8550*/  SHF.R.U32.HI R4, RZ, UR5, R5 ;  /* 0x00000005ff047c19 */ /* 0x000fe20008011605 */
[----:B------:R-:W-:Y:S01]  /*8560*/  FMUL R6, R6, UR6 ;  /* 0x0000000606067c20 */ /* 0x000fe20008400000 */
[----:B------:R-:W-:-:S02]  /*8570*/  ULDC UR5, c[0x0][0x608] ;  /* 0x0001820000057ab9 */ /* 0x000fc40000000800 */
[--C-:B------:R-:W-:Y:S01]  /*8580*/  SHF.R.U64 R23, R21, UR5, R4.reuse ;  /* 0x0000000515177c19 */ /* 0x100fe20008001204 */
[----:B------:R1:W2:Y:S01]  /*8590*/  F2I.U32.TRUNC.NTZ R24, R6 ;  /* 0x0000000600187305 */ /* 0x0002a2000020f000 */
[----:B------:R-:W-:Y:S01]  /*85a0*/  SHF.R.U32.HI R4, RZ, UR5, R4 ;  /* 0x00000005ff047c19 */ /* 0x000fe20008011604 */
[----:B------:R-:W-:-:S03]  /*85b0*/  ULDC UR5, c[0x0][0x658] ;  /* 0x0001960000057ab9 */ /* 0x000fc60000000800 */
[--C-:B------:R-:W-:Y:S02]  /*85c0*/  SHF.R.U64 R22, R23, UR5, R4.reuse ;  /* 0x0000000517167c19 */ /* 0x100fe40008001204 */
[----:B------:R-:W-:-:S03]  /*85d0*/  SHF.R.U32.HI R25, RZ, UR5, R4 ;  /* 0x00000005ff197c19 */ /* 0x000fc60008011604 */
[----:B------:R-:W-:Y:S02]  /*85e0*/  IMAD.MOV.U32 R4, RZ, RZ, R22 ;  /* 0x000000ffff047224 */ /* 0x000fe400078e0016 */
[----:B------:R-:W-:Y:S01]  /*85f0*/  IMAD.MOV.U32 R5, RZ, RZ, R25 ;  /* 0x000000ffff057224 */ /* 0x000fe200078e0019 */
[----:B-1----:R-:W-:Y:S06]  /*8600*/  @!P0 BRA `(.L_x_174) ;  /* 0x0000000000288947 */ /* 0x002fec0003800000 */
        /* <DEDUP_REMOVED lines=10> */
.L_x_174:
[----:B------:R-:W-:Y:S01]  /*86b0*/  ISETP.NE.AND P0, PT, R2, 0x1, PT ;  /* 0x000000010200780c */ /* 0x000fe20003f05270 */
[----:B------:R-:W-:Y:S01]  /*86c0*/  ULDC UR5, c[0x0][0x648] ;  /* 0x0001920000057ab9 */ /* 0x000fe20000000800 */
[----:B------:R-:W-:Y:S01]  /*86d0*/  LOP3.LUT R23, R23, UR17, RZ, 0xc0, !PT ;  /* 0x0000001117177c12 */ /* 0x000fe2000f8ec0ff */
[----:B--2---:R-:W-:Y:S01]  /*86e0*/  IMAD.MOV R24, RZ, RZ, -R24 ;  /* 0x000000ffff187224 */ /* 0x004fe200078e0a18 */
[----:B------:R-:W-:Y:S01]  /*86f0*/  SHF.R.U64 R4, R4, UR5, R5 ;  /* 0x0000000504047c19 */ /* 0x000fe20008001205 */
[----:B------:R-:W-:Y:S01]  /*8700*/  ULDC UR5, c[0x0][0x638] ;  /* 0x00018e0000057ab9 */ /* 0x000fe20000000800 */
[----:B------:R-:W-:Y:S01]  /*8710*/  LOP3.LUT R21, R21, UR4, RZ, 0xc0, !PT ;  /* 0x0000000415157c12 */ /* 0x000fe2000f8ec0ff */
[----:B------:R-:W-:Y:S01]  /*8720*/  ULDC UR6, c[0x0][0x610] ;  /* 0x0001840000067ab9 */ /* 0x000fe20000000800 */
[----:B------:R-:W-:Y:S02]  /*8730*/  IMAD.MOV.U32 R6, RZ, RZ, R14 ;  /* 0x000000ffff067224 */ /* 0x000fe400078e000e */
[----:B------:R-:W-:-:S02]  /*8740*/  IMAD.MOV R5, RZ, RZ, -R4 ;  /* 0x000000ffff057224 */ /* 0x000fc400078e0a04 */
[----:B------:R-:W-:Y:S02]  /*8750*/  IMAD R4, R4, UR18, R23 ;  /* 0x0000001204047c24 */ /* 0x000fe4000f8e0217 */
[----:B0-----:R-:W-:Y:S02]  /*8760*/  @P0 IMAD R15, R20, R24, R13 ;  /* 0x00000018140f0224 */ /* 0x001fe400078e020d */
[----:B------:R-:W-:Y:S01]  /*8770*/  IMAD R22, R5, UR5, R22 ;  /* 0x0000000505167c24 */ /* 0x000fe2000f8e0216 */
[----:B------:R-:W-:Y:S01]  /*8780*/  ULDC UR5, c[0x0][0x600] ;  /* 0x0001800000057ab9 */ /* 0x000fe20000000800 */
[----:B------:R-:W-:Y:S02]  /*8790*/  IMAD R15, R4, UR6, R15 ;  /* 0x00000006040f7c24 */ /* 0x000fe4000f8e020f */
[----:B------:R-:W-:Y:S02]  /*87a0*/  IMAD R22, R22, UR5, R21 ;  /* 0x0000000516167c24 */ /* 0x000fe4000f8e0215 */
[----:B------:R-:W-:-:S03]  /*87b0*/  IMAD.MOV.U32 R4, RZ, RZ, 0x1 ;  /* 0x00000001ff047424 */ /* 0x000fc600078e00ff */
[----:B------:R-:W-:Y:S02]  /*87c0*/  SEL R7, R22, R15, !P0 ;  /* 0x0000000f16077207 */ /* 0x000fe40004000000 */
[----:B------:R-:W-:-:S07]  /*87d0*/  SEL R13, R15, R22, !P0 ;  /* 0x000000160f0d7207 */ /* 0x000fce0004000000 */
.L_x_172:
[----:B------:R-:W-:Y:S05]  /*87e0*/  BSYNC B1 ;  /* 0x0000000000017941 */ /* 0x000fea0003800000 */
.L_x_171:
[----:B------:R-:W-:-:S13]  /*87f0*/  LOP3.LUT P0, RZ, R4, 0xff, RZ, 0xc0, !PT ;  /* 0x000000ff04ff7812 */ /* 0x000fda000780c0ff */
[----:B------:R-:W-:Y:S05]  /*8800*/  @P0 BRA `(.L_x_175) ;  /* 0xfffffff400340947 */ /* 0x000fea000383ffff */
[----:B------:R-:W-:Y:S05]  /*8810*/  BSYNC B0 ;  /* 0x0000000000007941 */ /* 0x000fea0003800000 */
.L_x_164:
[----:B------:R-:W-:-:S03]  /*8820*/  UMOV UR5, 0xffffffff ;  /* 0xffffffff00057882 */ /* 0x000fc60000000000 */
[----:B------:R-:W-:Y:S05]  /*8830*/  BRA.DIV UR5, `(.L_x_176) ;  /* 0x0000000605147947 */ /* 0x000fea000b800000 */
[----:B------:R-:W-:-:S13]  /*8840*/  ELECT P6, URZ, PT ;  /* 0x00000000003f782f */ /* 0x000fda00038c0000 */
.L_x_190:
[----:B------:R-:W-:Y:S04]  /*8850*/  BSSY B0, `(.L_x_177) ;  /* 0x000002b000007945 */ /* 0x000fe80003800000 */
[----:B------:R-:W-:Y:S05]  /*8860*/  @!P6 BRA `(.L_x_178) ;  /* 0x0000000000a4e947 */ /* 0x000fea0003800000 */
[----:B------:R-:W-:-:S04]  /*8870*/  LOP3.LUT R19, R19, 0x2, RZ, 0xfc, !PT ;  /* 0x0000000213137812 */ /* 0x000fc800078efcff */
[----:B------:R-:W-:-:S13]  /*8880*/  ISETP.NE.AND P0, PT, R19, 0x3, PT ;  /* 0x000000031300780c */ /* 0x000fda0003f05270 */
[----:B------:R-:W-:Y:S05]  /*8890*/  @!P0 BRA `(.L_x_179) ;  /* 0x0000000000048947 */ /* 0x000fea0003800000 */
[----:B------:R-:W-:Y:S01]  /*88a0*/  BPT.TRAP 0x1 ;  /* 0x000000040000795c */ /* 0x000fe20000300000 */
.L_x_179:
[----:B------:R-:W0:Y:S01]  /*88b0*/  S2R R5, SR_CgaCtaId ;  /* 0x0000000000057919 */ /* 0x000e220000008800 */
[----:B------:R-:W-:Y:S02]  /*88c0*/  MOV R2, 0x400 ;  /* 0x0000040000027802 */ /* 0x000fe40000000f00 */
[----:B------:R-:W-:Y:S02]  /*88d0*/  SHF.L.U32 R4, R0, 0x1f, RZ ;  /* 0x0000001f00047819 */ /* 0x000fe400000006ff */
[----:B0-----:R-:W-:-:S05]  /*88e0*/  LEA R2, R5, R2, 0x18 ;  /* 0x0000000205027211 */ /* 0x001fca00078ec0ff */
[----:B------:R-:W-:-:S04]  /*88f0*/  VIADD R2, R2, 0x20 ;  /* 0x0000002002027836 */ /* 0x000fc80000000000 */
[C---:B------:R-:W-:Y:S02]  /*8900*/  IMAD R7, R3.reuse, 0x8, R2 ;  /* 0x0000000803077824 */ /* 0x040fe400078e0202 */
[----:B------:R-:W-:Y:S02]  /*8910*/  VIADD R3, R3, 0x1 ;  /* 0x0000000103037836 */ /* 0x000fe40000000000 */
[----:B------:R-:W0:Y:S03]  /*8920*/  SYNCS.PHASECHK.TRANS64.TRYWAIT P0, [R7+URZ], R4 ;  /* 0x00000004070075a7 */ /* 0x000e26000800017f */
[----:B------:R-:W-:-:S04]  /*8930*/  ISETP.NE.AND P1, PT, R3, 0x4, PT ;  /* 0x000000040300780c */ /* 0x000fc80003f25270 */
[----:B------:R-:W-:Y:S02]  /*8940*/  SEL R5, RZ, 0x1, P1 ;  /* 0x00000001ff057807 */ /* 0x000fe40000800000 */
[----:B------:R-:W-:Y:S02]  /*8950*/  SEL R3, R3, RZ, P1 ;  /* 0x000000ff03037207 */ /* 0x000fe40000800000 */
[----:B------:R-:W-:-:S03]  /*8960*/  LOP3.LUT R6, R0, R5, RZ, 0x3c, !PT ;  /* 0x0000000500067212 */ /* 0x000fc600078e3cff */
[----:B------:R-:W-:Y:S01]  /*8970*/  IMAD R8, R3, 0x8, R2 ;  /* 0x0000000803087824 */ /* 0x000fe200078e0202 */
[----:B------:R-:W-:Y:S01]  /*8980*/  SHF.L.U32 R5, R6, 0x1f, RZ ;  /* 0x0000001f06057819 */ /* 0x000fe200000006ff */
[----:B0-----:R-:W-:Y:S06]  /*8990*/  @!P0 BRA `(.L_x_180) ;  /* 0x0000000000dc8947 */ /* 0x001fec0003800000 */
.L_x_191:
[----:B------:R-:W1:Y:S01]  /*89a0*/  SYNCS.PHASECHK.TRANS64.TRYWAIT P0, [R8+URZ], R5 ;  /* 0x00000005080075a7 */ /* 0x000e62000800017f */
[----:B------:R-:W-:-:S05]  /*89b0*/  VIADD R0, R3, 0x1 ;  /* 0x0000000103007836 */ /* 0x000fca0000000000 */
[----:B------:R-:W-:-:S04]  /*89c0*/  ISETP.NE.AND P1, PT, R0, 0x4, PT ;  /* 0x000000040000780c */ /* 0x000fc80003f25270 */
[----:B------:R-:W-:Y:S02]  /*89d0*/  SEL R3, RZ, 0x1, P1 ;  /* 0x00000001ff037807 */ /* 0x000fe40000800000 */
[----:B0-----:R-:W-:Y:S02]  /*89e0*/  SEL R7, R0, RZ, P1 ;  /* 0x000000ff00077207 */ /* 0x001fe40000800000 */
[----:B------:R-:W-:-:S03]  /*89f0*/  LOP3.LUT R9, R6, R3, RZ, 0x3c, !PT ;  /* 0x0000000306097212 */ /* 0x000fc600078e3cff */
[----:B------:R-:W-:Y:S01]  /*8a00*/  IMAD R11, R7, 0x8, R2 ;  /* 0x00000008070b7824 */ /* 0x000fe200078e0202 */
[----:B------:R-:W-:Y:S01]  /*8a10*/  SHF.L.U32 R6, R9, 0x1f, RZ ;  /* 0x0000001f09067819 */ /* 0x000fe200000006ff */
[----:B-1----:R-:W-:Y:S06]  /*8a20*/  @!P0 BRA `(.L_x_181) ;  /* 0x0000000000cc8947 */ /* 0x002fec0003800000 */
.L_x_192:
[----:B------:R-:W1:Y:S01]  /*8a30*/  SYNCS.PHASECHK.TRANS64.TRYWAIT P0, [R11+URZ], R6 ;  /* 0x000000060b0075a7 */ /* 0x000e62000800017f */
[----:B------:R-:W-:-:S05]  /*8a40*/  VIADD R0, R7, 0x1 ;  /* 0x0000000107007836 */ /* 0x000fca0000000000 */
[----:B------:R-:W-:-:S04]  /*8a50*/  ISETP.NE.AND P1, PT, R0, 0x4, PT ;  /* 0x000000040000780c */ /* 0x000fc80003f25270 */
[----:B------:R-:W-:Y:S02]  /*8a60*/  SEL R4, RZ, 0x1, P1 ;  /* 0x00000001ff047807 */ /* 0x000fe40000800000 */
[----:B------:R-:W-:Y:S02]  /*8a70*/  SEL R3, R0, RZ, P1 ;  /* 0x000000ff00037207 */ /* 0x000fe40000800000 */
[----:B------:R-:W-:Y:S01]  /*8a80*/  LOP3.LUT R0, R9, R4, RZ, 0x3c, !PT ;  /* 0x0000000409007212 */ /* 0x000fe200078e3cff */
[----:B-1----:R-:W-:Y:S06]  /*8a90*/  @!P0 BRA `(.L_x_182) ;  /* 0x0000000000c48947 */ /* 0x002fec0003800000 */
.L_x_193:
[----:B------:R-:W-:Y:S01]  /*8aa0*/  IMAD R3, R3, 0x8, R2 ;  /* 0x0000000803037824 */ /* 0x000fe200078e0202 */
[----:B------:R-:W-:-:S07]  /*8ab0*/  SHF.L.U32 R0, R0, 0x1f, RZ ;  /* 0x0000001f00007819 */ /* 0x000fce00000006ff */
.L_x_183:
[----:B--2---:R2:W3:Y:S02]  /*8ac0*/  SYNCS.PHASECHK.TRANS64.TRYWAIT P0, [R3+URZ], R0 ;  /* 0x00000000030075a7 */ /* 0x0044e4000800017f */
[----:B---3--:R-:W-:Y:S05]  /*8ad0*/  @!P0 NANOSLEEP.SYNCS 0x989680 ;  /* 0x009896800000895d */ /* 0x008fea0003900000 */
[----:B------:R-:W3:Y:S02]  /*8ae0*/  @!P0 SYNCS.PHASECHK.TRANS64 P0, [R3+URZ], R0 ;  /* 0x00000000030085a7 */ /* 0x000ee4000800007f */
[----:B---3--:R-:W-:Y:S05]  /*8af0*/  @!P0 BRA `(.L_x_183) ;  /* 0xfffffffc00f08947 */ /* 0x008fea000383ffff */
.L_x_178:
[----:B------:R-:W-:Y:S05]  /*8b00*/  BSYNC B0 ;  /* 0x0000000000007941 */ /* 0x000fea0003800000 */
.L_x_177:
[----:B------:R-:W-:Y:S05]  /*8b10*/  EXIT ;  /* 0x000000000000794d */ /* 0x000fea0003800000 */
.L_x_21:
[----:B---3--:R3:W4:Y:S02]  /*8b20*/  SYNCS.PHASECHK.TRANS64.TRYWAIT P1, [R3+URZ], R0 ;  /* 0x00000000030075a7 */ /* 0x008724000802017f */
[----:B----4-:R-:W-:Y:S05]  /*8b30*/  @!P1 NANOSLEEP.SYNCS 0x989680 ;  /* 0x009896800000995d */ /* 0x010fea0003900000 */
[----:B------:R-:W4:Y:S02]  /*8b40*/  @!P1 SYNCS.PHASECHK.TRANS64 P1, [R3+URZ], R0 ;  /* 0x00000000030095a7 */ /* 0x000f24000802007f */
[----:B----4-:R-:W-:Y:S05]  /*8b50*/  @!P1 BRA `(.L_x_21) ;  /* 0xfffffffc00f09947 */ /* 0x010fea000383ffff */
[----:B------:R-:W-:Y:S05]  /*8b60*/  BRA `(.L_x_20) ;  /* 0xffffff8800547947 */ /* 0x000fea000383ffff */
.L_x_26:
[----:B-1----:R1:W2:Y:S02]  /*8b70*/  SYNCS.PHASECHK.TRANS64.TRYWAIT P1, [R5+URZ], R4 ;  /* 0x00000004050075a7 */ /* 0x0022a4000802017f */
[----:B--2---:R-:W-:Y:S05]  /*8b80*/  @!P1 NANOSLEEP.SYNCS 0x989680 ;  /* 0x009896800000995d */ /* 0x004fea0003900000 */
[----:B------:R-:W2:Y:S02]  /*8b90*/  @!P1 SYNCS.PHASECHK.TRANS64 P1, [R5+URZ], R4 ;  /* 0x00000004050095a7 */ /* 0x000ea4000802007f */
[----:B--2---:R-:W-:Y:S05]  /*8ba0*/  @!P1 BRA `(.L_x_26) ;  /* 0xfffffffc00f09947 */ /* 0x004fea000383ffff */
[----:B------:R-:W-:Y:S05]  /*8bb0*/  BRA `(.L_x_25) ;  /* 0xffffff8c00a47947 */ /* 0x000fea000383ffff */
.L_x_165:
[----:B------:R-:W-:Y:S01]  /*8bc0*/  BSSY B1, `(.L_x_184) ;  /* 0x0000006000017945 */ /* 0x000fe20003800000 */
[----:B------:R-:W-:-:S07]  /*8bd0*/  IMAD.MOV.U32 R15, RZ, RZ, -0x1 ;  /* 0xffffffffff0f7424 */ /* 0x000fce00078e00ff */
[----:B------:R-:W-:Y:S05]  /*8be0*/  WARPSYNC.COLLECTIVE R15, `(.L_x_185) ;  /* 0x000000000f0c7348 */ /* 0x000fea0003c00000 */
[----:B------:R-:W-:Y:S02]  /*8bf0*/  ELECT P6, UR62, PT ;  /* 0x00000000003e782f */ /* 0x000fe400038c0000 */
[----:B------:R-:W-:Y:S01]  /*8c00*/  MOV R14, UR62 ;  /* 0x0000003e000e7c02 */ /* 0x000fe20008000f00 */
[----:B------:R-:W-:Y:S10]  /*8c10*/  ENDCOLLECTIVE ;  /* 0x000000000000791b */ /* 0x000ff40003800000 */
.L_x_185:
[----:B------:R-:W-:Y:S05]  /*8c20*/  BSYNC B1 ;  /* 0x0000000000017941 */ /* 0x000fea0003800000 */
.L_x_184:
[----:B------:R-:W-:Y:S05]  /*8c30*/  BRA `(.L_x_186) ;  /* 0xfffffff000347947 */ /* 0x000fea000383ffff */
.L_x_168:
[----:B0-----:R0:W1:Y:S02]  /*8c40*/  SYNCS.PHASECHK.TRANS64.TRYWAIT P0, [R22+URZ+0x20], R13 ;  /* 0x0000200d160075a7 */ /* 0x001064000800017f */
[----:B-1----:R-:W-:Y:S05]  /*8c50*/  @!P0 NANOSLEEP.SYNCS 0x989680 ;  /* 0x009896800000895d */ /* 0x002fea0003900000 */
[----:B------:R-:W1:Y:S02]  /*8c60*/  @!P0 SYNCS.PHASECHK.TRANS64 P0, [R22+URZ+0x20], R13 ;  /* 0x0000200d160085a7 */ /* 0x000e64000800007f */
[----:B-1----:R-:W-:Y:S05]  /*8c70*/  @!P0 BRA `(.L_x_168) ;  /* 0xfffffffc00f08947 */ /* 0x002fea000383ffff */
[----:B------:R-:W-:Y:S05]  /*8c80*/  BRA `(.L_x_187) ;  /* 0xfffffff000747947 */ /* 0x000fea000383ffff */
.L_x_176:
[----:B------:R-:W-:Y:S01]  /*8c90*/  BSSY B0, `(.L_x_188) ;  /* 0x0000006000007945 */ /* 0x000fe20003800000 */
[----:B------:R-:W-:-:S07]  /*8ca0*/  IMAD.MOV.U32 R15, RZ, RZ, -0x1 ;  /* 0xffffffffff0f7424 */ /* 0x000fce00078e00ff */
[----:B------:R-:W-:Y:S05]  /*8cb0*/  WARPSYNC.COLLECTIVE R15, `(.L_x_189) ;  /* 0x000000000f0c7348 */ /* 0x000fea0003c00000 */
[----:B------:R-:W-:Y:S02]  /*8cc0*/  ELECT P6, UR62, PT ;  /* 0x00000000003e782f */ /* 0x000fe400038c0000 */
[----:B------:R-:W-:Y:S01]  /*8cd0*/  MOV R14, UR62 ;  /* 0x0000003e000e7c02 */ /* 0x000fe20008000f00 */
[----:B------:R-:W-:Y:S10]  /*8ce0*/  ENDCOLLECTIVE ;  /* 0x000000000000791b */ /* 0x000ff40003800000 */
.L_x_189:
[----:B------:R-:W-:Y:S05]  /*8cf0*/  BSYNC B0 ;  /* 0x0000000000007941 */ /* 0x000fea0003800000 */
.L_x_188:
[----:B------:R-:W-:Y:S05]  /*8d00*/  BRA `(.L_x_190) ;  /* 0xfffffff800d07947 */ /* 0x000fea000383ffff */
.L_x_180:
[----:B0-----:R0:W1:Y:S02]  /*8d10*/  SYNCS.PHASECHK.TRANS64.TRYWAIT P0, [R7+URZ], R4 ;  /* 0x00000004070075a7 */ /* 0x001064000800017f */
[----:B-1----:R-:W-:Y:S05]  /*8d20*/  @!P0 NANOSLEEP.SYNCS 0x989680 ;  /* 0x009896800000895d */ /* 0x002fea0003900000 */
[----:B------:R-:W1:Y:S02]  /*8d30*/  @!P0 SYNCS.PHASECHK.TRANS64 P0, [R7+URZ], R4 ;  /* 0x00000004070085a7 */ /* 0x000e64000800007f */
[----:B-1----:R-:W-:Y:S05]  /*8d40*/  @!P0 BRA `(.L_x_180) ;  /* 0xfffffffc00f08947 */ /* 0x002fea000383ffff */
[----:B------:R-:W-:Y:S05]  /*8d50*/  BRA `(.L_x_191) ;  /* 0xfffffffc00107947 */ /* 0x000fea000383ffff */
.L_x_181:
[----:B0-----:R0:W1:Y:S02]  /*8d60*/  SYNCS.PHASECHK.TRANS64.TRYWAIT P0, [R8+URZ], R5 ;  /* 0x00000005080075a7 */ /* 0x001064000800017f */
[----:B-1----:R-:W-:Y:S05]  /*8d70*/  @!P0 NANOSLEEP.SYNCS 0x989680 ;  /* 0x009896800000895d */ /* 0x002fea0003900000 */
[----:B------:R-:W1:Y:S02]  /*8d80*/  @!P0 SYNCS.PHASECHK.TRANS64 P0, [R8+URZ], R5 ;  /* 0x00000005080085a7 */ /* 0x000e64000800007f */
[----:B-1----:R-:W-:Y:S05]  /*8d90*/  @!P0 BRA `(.L_x_181) ;  /* 0xfffffffc00f08947 */ /* 0x002fea000383ffff */
[----:B------:R-:W-:Y:S05]  /*8da0*/  BRA `(.L_x_192) ;  /* 0xfffffffc00207947 */ /* 0x000fea000383ffff */
.L_x_182:
[----:B-1----:R1:W2:Y:S02]  /*8db0*/  SYNCS.PHASECHK.TRANS64.TRYWAIT P0, [R11+URZ], R6 ;  /* 0x000000060b0075a7 */ /* 0x0022a4000800017f */
[----:B--2---:R-:W-:Y:S05]  /*8dc0*/  @!P0 NANOSLEEP.SYNCS 0x989680 ;  /* 0x009896800000895d */ /* 0x004fea0003900000 */
[----:B------:R-:W2:Y:S02]  /*8dd0*/  @!P0 SYNCS.PHASECHK.TRANS64 P0, [R11+URZ], R6 ;  /* 0x000000060b0085a7 */ /* 0x000ea4000800007f */
[----:B--2---:R-:W-:Y:S05]  /*8de0*/  @!P0 BRA `(.L_x_182) ;  /* 0xfffffffc00f08947 */ /* 0x004fea000383ffff */
[----:B------:R-:W-:Y:S05]  /*8df0*/  BRA `(.L_x_193) ;  /* 0xfffffffc00287947 */ /* 0x000fea000383ffff */
.L_x_194:
[----:B------:R-:W-:-:S00]  /*8e00*/  BRA `(.L_x_194) ;  /* 0xfffffffc00fc7947 */ /* 0x000fc0000383ffff */
[----:B------:R-:W-:-:S00]  /*8e10*/  NOP ;  /* 0x0000000000007918 */ /* 0x000fc00000000000 */
        /* <DEDUP_REMOVED lines=14> */
.L_x_195:


//--------------------- .nv.global.init           --------------------------
	.section	.nv.global.init,"aw",@progbits
.nv.global.init:
	.type		$str$22,@object
	.size		$str$22,($str$23 - $str$22)
$str$22:
        /*0000*/ 	.byte	0x6b, 0x5f, 0x74, 0x69, 0x6c, 0x65, 0x5f, 0x63, 0x6f, 0x75, 0x6e, 0x74, 0x20, 0x3e, 0x3d, 0x20
        /*0010*/ 	.byte	0x31, 0x00
	.type		$str$23,@object
	.size		$str$23,(__unnamed_1 - $str$23)
$str$23:
        /*0012*/ 	.byte	0x2f, 0x74, 0x6d, 0x70, 0x2f, 0x63, 0x75, 0x74, 0x6c, 0x61, 0x73, 0x73, 0x5f, 0x73, 0x77, 0x65
        /*0022*/ 	.byte	0x65, 0x70, 0x5f, 0x73, 0x72, 0x63, 0x2f, 0x69, 0x6e, 0x63, 0x6c, 0x75, 0x64, 0x65, 0x2f, 0x63
        /*0032*/ 	.byte	0x75, 0x74, 0x6c, 0x61, 0x73, 0x73, 0x2f, 0x67, 0x65, 0x6d, 0x6d, 0x2f, 0x63, 0x6f, 0x6c, 0x6c
        /*0042*/ 	.byte	0x65, 0x63, 0x74, 0x69, 0x76, 0x65, 0x2f, 0x73, 0x6d, 0x39, 0x30, 0x5f, 0x6d, 0x6d, 0x61, 0x5f
        /*0052*/ 	.byte	0x74, 0x6d, 0x61, 0x5f, 0x67, 0x6d, 0x6d, 0x61, 0x5f, 0x73, 0x73, 0x5f, 0x77, 0x61, 0x72, 0x70
        /*0062*/ 	.byte	0x73, 0x70, 0x65, 0x63, 0x69, 0x61, 0x6c, 0x69, 0x7a, 0x65, 0x64, 0x2e, 0x68, 0x70, 0x70, 0x00
	.type		__unnamed_1,@object
	.size		__unnamed_1,(.L_0 - __unnamed_1)
__unnamed_1:
        /*0072*/ 	.byte	0x76, 0x6f, 0x69, 0x64, 0x20, 0x63, 0x75, 0x74, 0x6c, 0x61, 0x73, 0x73, 0x3a, 0x3a, 0x67, 0x65
        /* <DEDUP_REMOVED lines=180> */
        /*0bc2*/ 	.byte	0x65, 0x3a, 0x3a, 0x69, 0x64, 0x65, 0x6e, 0x74, 0x69, 0x74, 0x79, 0x5d, 0x00
.L_0:


//--------------------- .nv.shared._ZN7cutlass13device_kernelINS_4gemm6kernel13GemmUniversalIN4cute5tupleIJiiiiEEENS1_10collective13CollectiveMmaINS1_34MainloopSm90TmaGmmaWarpSpecializedILi4ENS5_IJNS4_1CILi1EEENSA_ILi2EEESB_EEENS1_35KernelTmaWarpSpecializedCooperativeEEENS5_IJNSA_ILi256EEENSA_ILi64EEESH_EEENS_10bfloat16_tENS5_IJlSB_lEEESJ_SK_NS4_8TiledMMAINS4_8MMA_AtomIJNS4_4SM904GMMA27MMA_64x64x16_F32BF16BF16_SSILNSO_5MajorE0ELSQ_0ELNSO_7ScaleInE1ELSR_1EEEEEENS4_6LayoutINS5_IJSC_SB_SB_EEENS5_IJSB_NSA_ILi0EEESW_EEEEENS5_IJNS4_10UnderscoreESZ_SZ_EEEEENS4_23SM90_TMA_LOAD_MULTICASTENS4_14ComposedLayoutINS4_7SwizzleILi3ELi4ELi3EEENS4_18smem_ptr_flag_bitsILi16EEENSU_INS5_IJNSA_ILi8EEESH_EEENS5_IJSH_SB_EEEEEEEvNS4_8identityENS4_13SM90_TMA_LOADES1C_vS1D_EENS_8epilogue10collective6detail29Sm90TmaWarpSpecializedAdapterINS1H_15DefaultEpilogueISJ_SK_SK_NS1G_6thread17LinearCombinationISJ_Li1EffLNS1L_9ScaleType4KindE0ELNS_15FloatRoundStyleE2ESJ_EENS1_15EpilogueDefaultEEEEEvvEEEEvNT_6ParamsE --------------------------
	.section	.nv.shared._ZN7cutlass13device_kernelINS_4gemm6kernel13GemmUniversalIN4cute5tupleIJiiiiEEENS1_10collective13CollectiveMmaINS1_34MainloopSm90TmaGmmaWarpSpecializedILi4ENS5_IJNS4_1CILi1EEENSA_ILi2EEESB_EEENS1_35KernelTmaWarpSpecializedCooperativeEEENS5_IJNSA_ILi256EEENSA_ILi64EEESH_EEENS_10bfloat16_tENS5_IJlSB_lEEESJ_SK_NS4_8TiledMMAINS4_8MMA_AtomIJNS4_4SM904GMMA27MMA_64x64x16_F32BF16BF16_SSILNSO_5MajorE0ELSQ_0ELNSO_7ScaleInE1ELSR_1EEEEEENS4_6LayoutINS5_IJSC_SB_SB_EEENS5_IJSB_NSA_ILi0EEESW_EEEEENS5_IJNS4_10UnderscoreESZ_SZ_EEEEENS4_23SM90_TMA_LOAD_MULTICASTENS4_14ComposedLayoutINS4_7SwizzleILi3ELi4ELi3EEENS4_18smem_ptr_flag_bitsILi16EEENSU_INS5_IJNSA_ILi8EEESH_EEENS5_IJSH_SB_EEEEEEEvNS4_8identityENS4_13SM90_TMA_LOADES1C_vS1D_EENS_8epilogue10collective6detail29Sm90TmaWarpSpecializedAdapterINS1H_15DefaultEpilogueISJ_SK_SK_NS1G_6thread17LinearCombinationISJ_Li1EffLNS1L_9ScaleType4KindE0ELNS_15FloatRoundStyleE2ESJ_EENS1_15EpilogueDefaultEEEEEvvEEEEvNT_6ParamsE,"aw",@nobits
	.sectionflags	@""
	.align	16
	.zero		1024


//--------------------- .nv.shared.reserved.0     --------------------------
	.section	.nv.shared.reserved.0,"aw",@nobits
	.weak		__nv_reservedSMEM_offset_0_alias
	.size		__nv_reservedSMEM_offset_0_alias, 0, 0
	.other		__nv_reservedSMEM_offset_0_alias,@"STO_CUDA_RESERVED_SHARED STV_DEFAULT"
__nv_reservedSMEM_offset_0_alias:
	.zero		0


//--------------------- .nv.global                --------------------------
	.section	.nv.global,"aw",@nobits
.nv.global:
	.type		_ZN39_INTERNAL_42a851d7_4_k_cu_19cadc83_30924cute1_E,@object
	.size		_ZN39_INTERNAL_42a851d7_4_k_cu_19cadc83_30924cute1_E,(_ZN39_INTERNAL_42a851d7_4_k_cu_19cadc83_30924cuda3std3__45__cpo6cbeginE - _ZN39_INTERNAL_42a851d7_4_k_cu_19cadc83_30924cute1_E)
_ZN39_INTERNAL_42a851d7_4_k_cu_19cadc83_30924cute1_E:
	.zero		1
	.type		_ZN39_INTERNAL_42a851d7_4_k_cu_19cadc83_30924cuda3std3__45__cpo6cbeginE,@object
	.size		_ZN39_INTERNAL_42a851d7_4_k_cu_19cadc83_30924cuda3std3__45__cpo6cbeginE,(_ZN39_INTERNAL_42a851d7_4_k_cu_19cadc83_30924cuda3std3__48in_placeE - _ZN39_INTERNAL_42a851d7_4_k_cu_19cadc83_30924cuda3std3__45__cpo6cbeginE)
_ZN39_INTERNAL_42a851d7_4_k_cu_19cadc83_30924cuda3std3__45__cpo6cbeginE:
	.zero		1
	.type		_ZN39_INTERNAL_42a851d7_4_k_cu_19cadc83_30924cuda3std3__48in_placeE,@object
	.size		_ZN39_INTERNAL_42a851d7_4_k_cu_19cadc83_30924cuda3std3__48in_placeE,(_ZN39_INTERNAL_42a851d7_4_k_cu_19cadc83_30924cuda3std6ranges3__45__cpo9iter_moveE - _ZN39_INTERNAL_42a851d7_4_k_cu_19cadc83_30924cuda3std3__48in_placeE)
_ZN39_INTERNAL_42a851d7_4_k_cu_19cadc83_30924cuda3std3__48in_placeE:
	.zero		1
	.type		_ZN39_INTERNAL_42a851d7_4_k_cu_19cadc83_30924cuda3std6ranges3__45__cpo9iter_moveE,@object
	.size		_ZN39_INTERNAL_42a851d7_4_k_cu_19cadc83_30924cuda3std6ranges3__45__cpo9iter_moveE,(_ZN39_INTERNAL_42a851d7_4_k_cu_19cadc83_30924cuda3std3__45__cpo5beginE - _ZN39_INTERNAL_42a851d7_4_k_cu_19cadc83_30924cuda3std6ranges3__45__cpo9iter_moveE)
_ZN39_INTERNAL_42a851d7_4_k_cu_19cadc83_30924cuda3std6ranges3__45__cpo9iter_moveE:
	.zero		1
	.type		_ZN39_INTERNAL_42a851d7_4_k_cu_19cadc83_30924cuda3std3__45__cpo5beginE,@object
	.size		_ZN39_INTERNAL_42a851d7_4_k_cu_19cadc83_30924cuda3std3__45__cpo5beginE,(_ZN39_INTERNAL_42a851d7_4_k_cu_19cadc83_30924cuda3std3__441_GLOBAL__N__42a851d7_4_k_cu_19cadc83_30926ignoreE - _ZN39_INTERNAL_42a851d7_4_k_cu_19cadc83_30924cuda3std3__45__cpo5beginE)
_ZN39_INTERNAL_42a851d7_4_k_cu_19cadc83_30924cuda3std3__45__cpo5beginE:
	.zero		1
	.type		_ZN39_INTERNAL_42a851d7_4_k_cu_19cadc83_30924cuda3std3__441_GLOBAL__N__42a851d7_4_k_cu_19cadc83_30926ignoreE,@object
	.size		_ZN39_INTERNAL_42a851d7_4_k_cu_19cadc83_30924cuda3std3__441_GLOBAL__N__42a851d7_4_k_cu_19cadc83_30926ignoreE,(_ZN39_INTERNAL_42a851d7_4_k_cu_19cadc83_30924cute7productE - _ZN39_INTERNAL_42a851d7_4_k_cu_19cadc83_30924cuda3std3__441_GLOBAL__N__42a851d7_4_k_cu_19cadc83_30926ignoreE)
_ZN39_INTERNAL_42a851d7_4_k_cu_19cadc83_30924cuda3std3__441_GLOBAL__N__42a851d7_4_k_cu_19cadc83_30926ignoreE:
	.zero		1
	.type		_ZN39_INTERNAL_42a851d7_4_k_cu_19cadc83_30924cute7productE,@object
	.size		_ZN39_INTERNAL_42a851d7_4_k_cu_19cadc83_30924cute7productE,(_ZN39_INTERNAL_42a851d7_4_k_cu_19cadc83_30924cuda3std3__45__cpo3endE - _ZN39_INTERNAL_42a851d7_4_k_cu_19cadc83_30924cute7productE)
_ZN39_INTERNAL_42a851d7_4_k_cu_19cadc83_30924cute7productE:
	.zero		1
	.type		_ZN39_INTERNAL_42a851d7_4_k_cu_19cadc83_30924cuda3std3__45__cpo3endE,@object
	.size		_ZN39_INTERNAL_42a851d7_4_k_cu_19cadc83_30924cuda3std3__45__cpo3endE,(_ZN39_INTERNAL_42a851d7_4_k_cu_19cadc83_30924cuda3std3__419piecewise_constructE - _ZN39_INTERNAL_42a851d7_4_k_cu_19cadc83_30924cuda3std3__45__cpo3endE)
_ZN39_INTERNAL_42a851d7_4_k_cu_19cadc83_30924cuda3std3__45__cpo3endE:
	.zero		1
	.type		_ZN39_INTERNAL_42a851d7_4_k_cu_19cadc83_30924cuda3std3__419piecewise_constructE,@object
	.size		_ZN39_INTERNAL_42a851d7_4_k_cu_19cadc83_30924cuda3std3__419piecewise_constructE,(_ZN39_INTERNAL_42a851d7_4_k_cu_19cadc83_30924cuda3std3__45__cpo4cendE - _ZN39_INTERNAL_42a851d7_4_k_cu_19cadc83_30924cuda3std3__419piecewise_constructE)
_ZN39_INTERNAL_42a851d7_4_k_cu_19cadc83_30924cuda3std3__419piecewise_constructE:
	.zero		1
	.type		_ZN39_INTERNAL_42a851d7_4_k_cu_19cadc83_30924cuda3std3__45__cpo4cendE,@object
	.size		_ZN39_INTERNAL_42a851d7_4_k_cu_19cadc83_30924cuda3std3__45__cpo4cendE,(_ZN39_INTERNAL_42a851d7_4_k_cu_19cadc83_30924cuda3std6ranges3__45__cpo4swapE - _ZN39_INTERNAL_42a851d7_4_k_cu_19cadc83_30924cuda3std3__45__cpo4cendE)
_ZN39_INTERNAL_42a851d7_4_k_cu_19cadc83_30924cuda3std3__45__cpo4cendE:
	.zero		1
	.type		_ZN39_INTERNAL_42a851d7_4_k_cu_19cadc83_30924cuda3std6ranges3__45__cpo4swapE,@object
	.size		_ZN39_INTERNAL_42a851d7_4_k_cu_19cadc83_30924cuda3std6ranges3__45__cpo4swapE,(.L_8 - _ZN39_INTERNAL_42a851d7_4_k_cu_19cadc83_30924cuda3std6ranges3__45__cpo4swapE)
_ZN39_INTERNAL_42a851d7_4_k_cu_19cadc83_30924cuda3std6ranges3__45__cpo4swapE:
	.zero		1
.L_8:


//--------------------- .nv.constant0._ZN7cutlass13device_kernelINS_4gemm6kernel13GemmUniversalIN4cute5tupleIJiiiiEEENS1_10collective13CollectiveMmaINS1_34MainloopSm90TmaGmmaWarpSpecializedILi4ENS5_IJNS4_1CILi1EEENSA_ILi2EEESB_EEENS1_35KernelTmaWarpSpecializedCooperativeEEENS5_IJNSA_ILi256EEENSA_ILi64EEESH_EEENS_10bfloat16_tENS5_IJlSB_lEEESJ_SK_NS4_8TiledMMAINS4_8MMA_AtomIJNS4_4SM904GMMA27MMA_64x64x16_F32BF16BF16_SSILNSO_5MajorE0ELSQ_0ELNSO_7ScaleInE1ELSR_1EEEEEENS4_6LayoutINS5_IJSC_SB_SB_EEENS5_IJSB_NSA_ILi0EEESW_EEEEENS5_IJNS4_10UnderscoreESZ_SZ_EEEEENS4_23SM90_TMA_LOAD_MULTICASTENS4_14ComposedLayoutINS4_7SwizzleILi3ELi4ELi3EEENS4_18smem_ptr_flag_bitsILi16EEENSU_INS5_IJNSA_ILi8EEESH_EEENS5_IJSH_SB_EEEEEEEvNS4_8identityENS4_13SM90_TMA_LOADES1C_vS1D_EENS_8epilogue10collective6detail29Sm90TmaWarpSpecializedAdapterINS1H_15DefaultEpilogueISJ_SK_SK_NS1G_6thread17LinearCombinationISJ_Li1EffLNS1L_9ScaleType4KindE0ELNS_15FloatRoundStyleE2ESJ_EENS1_15EpilogueDefaultEEEEEvvEEEEvNT_6ParamsE --------------------------
	.section	.nv.constant0._ZN7cutlass13device_kernelINS_4gemm6kernel13GemmUniversalIN4cute5tupleIJiiiiEEENS1_10collective13CollectiveMmaINS1_34MainloopSm90TmaGmmaWarpSpecializedILi4ENS5_IJNS4_1CILi1EEENSA_ILi2EEESB_EEENS1_35KernelTmaWarpSpecializedCooperativeEEENS5_IJNSA_ILi256EEENSA_ILi64EEESH_EEENS_10bfloat16_tENS5_IJlSB_lEEESJ_SK_NS4_8TiledMMAINS4_8MMA_AtomIJNS4_4SM904GMMA27MMA_64x64x16_F32BF16BF16_SSILNSO_5MajorE0ELSQ_0ELNSO_7ScaleInE1ELSR_1EEEEEENS4_6LayoutINS5_IJSC_SB_SB_EEENS5_IJSB_NSA_ILi0EEESW_EEEEENS5_IJNS4_10UnderscoreESZ_SZ_EEEEENS4_23SM90_TMA_LOAD_MULTICASTENS4_14ComposedLayoutINS4_7SwizzleILi3ELi4ELi3EEENS4_18smem_ptr_flag_bitsILi16EEENSU_INS5_IJNSA_ILi8EEESH_EEENS5_IJSH_SB_EEEEEEEvNS4_8identityENS4_13SM90_TMA_LOADES1C_vS1D_EENS_8epilogue10collective6detail29Sm90TmaWarpSpecializedAdapterINS1H_15DefaultEpilogueISJ_SK_SK_NS1G_6thread17LinearCombinationISJ_Li1EffLNS1L_9ScaleType4KindE0ELNS_15FloatRoundStyleE2ESJ_EENS1_15EpilogueDefaultEEEEEvvEEEEvNT_6ParamsE,"a",@progbits
	.sectionflags	@""
	.align	4
.nv.constant0._ZN7cutlass13device_kernelINS_4gemm6kernel13GemmUniversalIN4cute5tupleIJiiiiEEENS1_10collective13CollectiveMmaINS1_34MainloopSm90TmaGmmaWarpSpecializedILi4ENS5_IJNS4_1CILi1EEENSA_ILi2EEESB_EEENS1_35KernelTmaWarpSpecializedCooperativeEEENS5_IJNSA_ILi256EEENSA_ILi64EEESH_EEENS_10bfloat16_tENS5_IJlSB_lEEESJ_SK_NS4_8TiledMMAINS4_8MMA_AtomIJNS4_4SM904GMMA27MMA_64x64x16_F32BF16BF16_SSILNSO_5MajorE0ELSQ_0ELNSO_7ScaleInE1ELSR_1EEEEEENS4_6LayoutINS5_IJSC_SB_SB_EEENS5_IJSB_NSA_ILi0EEESW_EEEEENS5_IJNS4_10UnderscoreESZ_SZ_EEEEENS4_23SM90_TMA_LOAD_MULTICASTENS4_14ComposedLayoutINS4_7SwizzleILi3ELi4ELi3EEENS4_18smem_ptr_flag_bitsILi16EEENSU_INS5_IJNSA_ILi8EEESH_EEENS5_IJSH_SB_EEEEEEEvNS4_8identityENS4_13SM90_TMA_LOADES1C_vS1D_EENS_8epilogue10collective6detail29Sm90TmaWarpSpecializedAdapterINS1H_15DefaultEpilogueISJ_SK_SK_NS1G_6thread17LinearCombinationISJ_Li1EffLNS1L_9ScaleType4KindE0ELNS_15FloatRoundStyleE2ESJ_EENS1_15EpilogueDefaultEEEEEvvEEEEvNT_6ParamsE:
	.zero		1664


//--------------------- SYMBOLS --------------------------

	.type		.nv.reservedSmem.offset0,@object
	.size		.nv.reservedSmem.offset0,0x4
	.type		__assertfail,@function
